// auto-generated by cutlass_sweep.conv — config: {"arch": "sm_90", "cluster_m": 1, "cluster_n": 1, "conv_kind": "dgrad", "dtype": "bf16", "ndim": 2, "tile_k": 32, "tile_m": 64, "tile_n": 128}
#include "cutlass/cutlass.h"
#include "cute/tensor.hpp"
#include "cutlass/kernel_hardware_info.hpp"
#include "cutlass/conv/convolution.h"
#include "cutlass/conv/dispatch_policy.hpp"
#include "cutlass/conv/collective/collective_builder.hpp"
#include "cutlass/conv/kernel/conv_universal.hpp"
#include "cutlass/conv/device/conv_universal_adapter.hpp"
#include "cutlass/epilogue/collective/collective_builder.hpp"

using namespace cute;
using Elem = cutlass::bfloat16_t;
using Acc  = float;
using LayoutAB = cutlass::layout::TensorNHWC;
using LayoutC  = cutlass::layout::TensorNHWC;
constexpr auto ConvOp = cutlass::conv::Operator::kDgrad;
using TileShape    = Shape<_64, _128, Shape<_32>>;
using ClusterShape = Shape<_1, _1, _1>;

using CollectiveEpilogue = typename cutlass::epilogue::collective::CollectiveBuilder<
    cutlass::arch::Sm90, cutlass::arch::OpClassTensorOp,
    TileShape, ClusterShape,
    cutlass::epilogue::collective::EpilogueTileAuto,
    Acc, Acc,
    Elem, LayoutC, 128 / cutlass::sizeof_bits<Elem>::value,
    Elem, LayoutC, 128 / cutlass::sizeof_bits<Elem>::value,
    cutlass::epilogue::collective::EpilogueScheduleAuto
  >::CollectiveOp;

using CollectiveMainloop = typename cutlass::conv::collective::CollectiveBuilder<
    cutlass::arch::Sm90, cutlass::arch::OpClassTensorOp, ConvOp,
    Elem, LayoutAB, 128 / cutlass::sizeof_bits<Elem>::value,
    Elem, LayoutAB, 128 / cutlass::sizeof_bits<Elem>::value,
    Acc,
    TileShape, ClusterShape,
    cutlass::conv::collective::StageCountAutoCarveout<
        static_cast<int>(sizeof(typename CollectiveEpilogue::SharedStorage))>,
    cutlass::conv::collective::KernelScheduleAuto
  >::CollectiveOp;

using ProblemShape = cutlass::conv::ConvProblemShape<
    ConvOp, CollectiveMainloop::DispatchPolicy::NumSpatialDimensions>;
using ConvKernel = cutlass::conv::kernel::ConvUniversal<
    ProblemShape, CollectiveMainloop, CollectiveEpilogue>;
using Conv = cutlass::conv::device::ConvUniversalAdapter<ConvKernel>;

auto* _anchor = &cutlass::device_kernel<ConvKernel>;


// ===== COMPILED SASS (sm_90a) =====

	.target	sm_90a

	.elftype	@"ET_EXEC"


//--------------------- .note.nv.tkinfo           --------------------------
	.section	.note.nv.tkinfo,"",@"SHT_NOTE"
	.sectionflags	@"SHF_NOTE_NV_TKINFO"
	.tkinfo
        /*0018*/ 	.word	0x00000002
        /*0030*/ 	.string	""
        /*0030*/ 	.string	"ptxas"
        /*0030*/ 	.string	"Cuda compilation tools, release 13.0, V13.0.88"
        /*0030*/ 	.string	"Build cuda_13.0.r13.0/compiler.36424714_0"
        /*0030*/ 	.string	"-arch sm_90a -m 64 "



//--------------------- .note.nv.cuinfo           --------------------------
	.section	.note.nv.cuinfo,"",@"SHT_NOTE"
	.sectionflags	@"SHF_NOTE_NV_CUINFO"
        /*0018*/ 	.short	0x0002
        /*001a*/ 	.short	0x005a
        /*001c*/ 	.short	0x0082
	.zero		2


//--------------------- .nv.info                  --------------------------
	.section	.nv.info,"",@"SHT_CUDA_INFO"
	.align	4


	//----- nvinfo : EIATTR_REGCOUNT
	.align		4
        /*0000*/ 	.byte	0x04, 0x2f
        /*0002*/ 	.short	(.L_12 - .L_11)
	.align		4
.L_11:
        /*0004*/ 	.word	index@(_ZN7cutlass13device_kernelINS_4conv6kernel13ConvUniversalINS1_16ConvProblemShapeILNS1_8OperatorE1ELi2EEENS1_10collective14CollectiveConvINS1_46MainloopSm90TmaGmmaWarpSpecializedImplicitGemmILS5_1ELi18ELi2EN4cute5tupleIJNSA_1CILi1EEESD_SD_EEENS1_36KernelImplicitTmaWarpSpecializedSm90ELi1EEENSB_IJNSC_ILi64EEENSC_ILi128EEENSB_IJNSC_ILi32EEEEEEEEENS_10bfloat16_tESM_NSA_8TiledMMAINSA_8MMA_AtomIJNSA_4SM904GMMA28MMA_64x128x16_F32BF16BF16_SSILNSQ_5MajorE0ELSS_1ELNSQ_7ScaleInE1ELST_1EEEEEENSA_6LayoutISE_NSB_IJNSC_ILi0EEESX_SX_EEEEENSB_IJNSA_10UnderscoreES10_S10_EEEEENS7_6detail26Sm90ImplicitGemmTileTraitsINSA_20SM90_TMA_LOAD_IM2COLENSA_14ComposedLayoutINSA_7SwizzleILi2ELi4ELi3EEENSA_18smem_ptr_flag_bitsILi16EEENSW_INSB_IJNSB_IJNSC_ILi8EEES1B_EEENSB_IJSJ_SD_EEENSB_IJSD_NSC_ILi18EEEEEEEEENSB_IJNSB_IJSJ_NSC_ILi256EEEEEENSB_IJSD_SX_EEENSB_IJSX_NSC_ILi2048EEEEEEEEEEEEEvEENS14_INSA_13SM90_TMA_LOADENS16_INS17_ILi3ELi4ELi3EEES1A_NSW_INSB_IJNSB_IJSH_NSC_ILi2EEEEEENSB_IJS1B_NSC_ILi4EEEEEES1F_EEENSB_IJNSB_IJSD_S1K_EEENSB_IJSH_NSC_ILi512EEEEEENSB_IJSX_NSC_ILi4096EEEEEEEEEEEEEvEEEENS_8epilogue10collective6detail29Sm90TmaWarpSpecializedAdapterINS28_15DefaultEpilogueISM_NSB_IJNSB_IJlllEEESD_SX_EEES2D_NS27_6thread17LinearCombinationISM_Li1EffLNS2E_9ScaleType4KindE0ELNS_15FloatRoundStyleE2ESM_EENS_4gemm15EpilogueDefaultEEEEEvvEEEEvNT_6ParamsE)
        /*0008*/ 	.word	0x0000005a


	//----- nvinfo : EIATTR_FRAME_SIZE
	.align		4
.L_12:
        /*000c*/ 	.byte	0x04, 0x11
        /*000e*/ 	.short	(.L_14 - .L_13)
	.align		4
.L_13:
        /*0010*/ 	.word	index@(_ZN7cutlass13device_kernelINS_4conv6kernel13ConvUniversalINS1_16ConvProblemShapeILNS1_8OperatorE1ELi2EEENS1_10collective14CollectiveConvINS1_46MainloopSm90TmaGmmaWarpSpecializedImplicitGemmILS5_1ELi18ELi2EN4cute5tupleIJNSA_1CILi1EEESD_SD_EEENS1_36KernelImplicitTmaWarpSpecializedSm90ELi1EEENSB_IJNSC_ILi64EEENSC_ILi128EEENSB_IJNSC_ILi32EEEEEEEEENS_10bfloat16_tESM_NSA_8TiledMMAINSA_8MMA_AtomIJNSA_4SM904GMMA28MMA_64x128x16_F32BF16BF16_SSILNSQ_5MajorE0ELSS_1ELNSQ_7ScaleInE1ELST_1EEEEEENSA_6LayoutISE_NSB_IJNSC_ILi0EEESX_SX_EEEEENSB_IJNSA_10UnderscoreES10_S10_EEEEENS7_6detail26Sm90ImplicitGemmTileTraitsINSA_20SM90_TMA_LOAD_IM2COLENSA_14ComposedLayoutINSA_7SwizzleILi2ELi4ELi3EEENSA_18smem_ptr_flag_bitsILi16EEENSW_INSB_IJNSB_IJNSC_ILi8EEES1B_EEENSB_IJSJ_SD_EEENSB_IJSD_NSC_ILi18EEEEEEEEENSB_IJNSB_IJSJ_NSC_ILi256EEEEEENSB_IJSD_SX_EEENSB_IJSX_NSC_ILi2048EEEEEEEEEEEEEvEENS14_INSA_13SM90_TMA_LOADENS16_INS17_ILi3ELi4ELi3EEES1A_NSW_INSB_IJNSB_IJSH_NSC_ILi2EEEEEENSB_IJS1B_NSC_ILi4EEEEEES1F_EEENSB_IJNSB_IJSD_S1K_EEENSB_IJSH_NSC_ILi512EEEEEENSB_IJSX_NSC_ILi4096EEEEEEEEEEEEEvEEEENS_8epilogue10collective6detail29Sm90TmaWarpSpecializedAdapterINS28_15DefaultEpilogueISM_NSB_IJNSB_IJlllEEESD_SX_EEES2D_NS27_6thread17LinearCombinationISM_Li1EffLNS2E_9ScaleType4KindE0ELNS_15FloatRoundStyleE2ESM_EENS_4gemm15EpilogueDefaultEEEEEvvEEEEvNT_6ParamsE)
        /*0014*/ 	.word	0x00000000


	//----- nvinfo : EIATTR_MIN_STACK_SIZE
	.align		4
.L_14:
        /*0018*/ 	.byte	0x04, 0x12
        /*001a*/ 	.short	(.L_16 - .L_15)
	.align		4
.L_15:
        /*001c*/ 	.word	index@(_ZN7cutlass13device_kernelINS_4conv6kernel13ConvUniversalINS1_16ConvProblemShapeILNS1_8OperatorE1ELi2EEENS1_10collective14CollectiveConvINS1_46MainloopSm90TmaGmmaWarpSpecializedImplicitGemmILS5_1ELi18ELi2EN4cute5tupleIJNSA_1CILi1EEESD_SD_EEENS1_36KernelImplicitTmaWarpSpecializedSm90ELi1EEENSB_IJNSC_ILi64EEENSC_ILi128EEENSB_IJNSC_ILi32EEEEEEEEENS_10bfloat16_tESM_NSA_8TiledMMAINSA_8MMA_AtomIJNSA_4SM904GMMA28MMA_64x128x16_F32BF16BF16_SSILNSQ_5MajorE0ELSS_1ELNSQ_7ScaleInE1ELST_1EEEEEENSA_6LayoutISE_NSB_IJNSC_ILi0EEESX_SX_EEEEENSB_IJNSA_10UnderscoreES10_S10_EEEEENS7_6detail26Sm90ImplicitGemmTileTraitsINSA_20SM90_TMA_LOAD_IM2COLENSA_14ComposedLayoutINSA_7SwizzleILi2ELi4ELi3EEENSA_18smem_ptr_flag_bitsILi16EEENSW_INSB_IJNSB_IJNSC_ILi8EEES1B_EEENSB_IJSJ_SD_EEENSB_IJSD_NSC_ILi18EEEEEEEEENSB_IJNSB_IJSJ_NSC_ILi256EEEEEENSB_IJSD_SX_EEENSB_IJSX_NSC_ILi2048EEEEEEEEEEEEEvEENS14_INSA_13SM90_TMA_LOADENS16_INS17_ILi3ELi4ELi3EEES1A_NSW_INSB_IJNSB_IJSH_NSC_ILi2EEEEEENSB_IJS1B_NSC_ILi4EEEEEES1F_EEENSB_IJNSB_IJSD_S1K_EEENSB_IJSH_NSC_ILi512EEEEEENSB_IJSX_NSC_ILi4096EEEEEEEEEEEEEvEEEENS_8epilogue10collective6detail29Sm90TmaWarpSpecializedAdapterINS28_15DefaultEpilogueISM_NSB_IJNSB_IJlllEEESD_SX_EEES2D_NS27_6thread17LinearCombinationISM_Li1EffLNS2E_9ScaleType4KindE0ELNS_15FloatRoundStyleE2ESM_EENS_4gemm15EpilogueDefaultEEEEEvvEEEEvNT_6ParamsE)
        /*0020*/ 	.word	0x00000000
.L_16:


//--------------------- .nv.compat                --------------------------
	.section	.nv.compat,"",@"SHT_CUDA_COMPAT_INFO"
	.align	4
        /*0000*/ 	.byte	0x02, 0x09, 0x01, 0x00, 0x02, 0x02, 0x04, 0x00, 0x02, 0x05, 0x05, 0x00, 0x03, 0x07, 0x01, 0x01
        /*0010*/ 	.byte	0x02, 0x03, 0x01, 0x00, 0x02, 0x06, 0x01, 0x00, 0x04, 0x0b, 0x08, 0x00, 0x00, 0x00, 0x00, 0x00
        /*0020*/ 	.byte	0x00, 0x00, 0x00, 0x00


//--------------------- .nv.info._ZN7cutlass13device_kernelINS_4conv6kernel13ConvUniversalINS1_16ConvProblemShapeILNS1_8OperatorE1ELi2EEENS1_10collective14CollectiveConvINS1_46MainloopSm90TmaGmmaWarpSpecializedImplicitGemmILS5_1ELi18ELi2EN4cute5tupleIJNSA_1CILi1EEESD_SD_EEENS1_36KernelImplicitTmaWarpSpecializedSm90ELi1EEENSB_IJNSC_ILi64EEENSC_ILi128EEENSB_IJNSC_ILi32EEEEEEEEENS_10bfloat16_tESM_NSA_8TiledMMAINSA_8MMA_AtomIJNSA_4SM904GMMA28MMA_64x128x16_F32BF16BF16_SSILNSQ_5MajorE0ELSS_1ELNSQ_7ScaleInE1ELST_1EEEEEENSA_6LayoutISE_NSB_IJNSC_ILi0EEESX_SX_EEEEENSB_IJNSA_10UnderscoreES10_S10_EEEEENS7_6detail26Sm90ImplicitGemmTileTraitsINSA_20SM90_TMA_LOAD_IM2COLENSA_14ComposedLayoutINSA_7SwizzleILi2ELi4ELi3EEENSA_18smem_ptr_flag_bitsILi16EEENSW_INSB_IJNSB_IJNSC_ILi8EEES1B_EEENSB_IJSJ_SD_EEENSB_IJSD_NSC_ILi18EEEEEEEEENSB_IJNSB_IJSJ_NSC_ILi256EEEEEENSB_IJSD_SX_EEENSB_IJSX_NSC_ILi2048EEEEEEEEEEEEEvEENS14_INSA_13SM90_TMA_LOADENS16_INS17_ILi3ELi4ELi3EEES1A_NSW_INSB_IJNSB_IJSH_NSC_ILi2EEEEEENSB_IJS1B_NSC_ILi4EEEEEES1F_EEENSB_IJNSB_IJSD_S1K_EEENSB_IJSH_NSC_ILi512EEEEEENSB_IJSX_NSC_ILi4096EEEEEEEEEEEEEvEEEENS_8epilogue10collective6detail29Sm90TmaWarpSpecializedAdapterINS28_15DefaultEpilogueISM_NSB_IJNSB_IJlllEEESD_SX_EEES2D_NS27_6thread17LinearCombinationISM_Li1EffLNS2E_9ScaleType4KindE0ELNS_15FloatRoundStyleE2ESM_EENS_4gemm15EpilogueDefaultEEEEEvvEEEEvNT_6ParamsE --------------------------
	.section	.nv.info._ZN7cutlass13device_kernelINS_4conv6kernel13ConvUniversalINS1_16ConvProblemShapeILNS1_8OperatorE1ELi2EEENS1_10collective14CollectiveConvINS1_46MainloopSm90TmaGmmaWarpSpecializedImplicitGemmILS5_1ELi18ELi2EN4cute5tupleIJNSA_1CILi1EEESD_SD_EEENS1_36KernelImplicitTmaWarpSpecializedSm90ELi1EEENSB_IJNSC_ILi64EEENSC_ILi128EEENSB_IJNSC_ILi32EEEEEEEEENS_10bfloat16_tESM_NSA_8TiledMMAINSA_8MMA_AtomIJNSA_4SM904GMMA28MMA_64x128x16_F32BF16BF16_SSILNSQ_5MajorE0ELSS_1ELNSQ_7ScaleInE1ELST_1EEEEEENSA_6LayoutISE_NSB_IJNSC_ILi0EEESX_SX_EEEEENSB_IJNSA_10UnderscoreES10_S10_EEEEENS7_6detail26Sm90ImplicitGemmTileTraitsINSA_20SM90_TMA_LOAD_IM2COLENSA_14ComposedLayoutINSA_7SwizzleILi2ELi4ELi3EEENSA_18smem_ptr_flag_bitsILi16EEENSW_INSB_IJNSB_IJNSC_ILi8EEES1B_EEENSB_IJSJ_SD_EEENSB_IJSD_NSC_ILi18EEEEEEEEENSB_IJNSB_IJSJ_NSC_ILi256EEEEEENSB_IJSD_SX_EEENSB_IJSX_NSC_ILi2048EEEEEEEEEEEEEvEENS14_INSA_13SM90_TMA_LOADENS16_INS17_ILi3ELi4ELi3EEES1A_NSW_INSB_IJNSB_IJSH_NSC_ILi2EEEEEENSB_IJS1B_NSC_ILi4EEEEEES1F_EEENSB_IJNSB_IJSD_S1K_EEENSB_IJSH_NSC_ILi512EEEEEENSB_IJSX_NSC_ILi4096EEEEEEEEEEEEEvEEEENS_8epilogue10collective6detail29Sm90TmaWarpSpecializedAdapterINS28_15DefaultEpilogueISM_NSB_IJNSB_IJlllEEESD_SX_EEES2D_NS27_6thread17LinearCombinationISM_Li1EffLNS2E_9ScaleType4KindE0ELNS_15FloatRoundStyleE2ESM_EENS_4gemm15EpilogueDefaultEEEEEvvEEEEvNT_6ParamsE,"",@"SHT_CUDA_INFO"
	.sectionflags	@""
	.align	4


	//----- nvinfo : EIATTR_CUDA_API_VERSION
	.align		4
        /*0000*/ 	.byte	0x04, 0x37
        /*0002*/ 	.short	(.L_18 - .L_17)
.L_17:
        /*0004*/ 	.word	0x00000082


	//----- nvinfo : EIATTR_KPARAM_INFO
	.align		4
.L_18:
        /*0008*/ 	.byte	0x04, 0x17
        /*000a*/ 	.short	(.L_20 - .L_19)
.L_19:
        /*000c*/ 	.word	0x00000000
        /*0010*/ 	.short	0x0000
        /*0012*/ 	.short	0x0070
        /*0014*/ 	.byte	0x00, 0xf0, 0x01, 0x0e


	//----- nvinfo : EIATTR_SPARSE_MMA_MASK
	.align		4
.L_20:
        /*0018*/ 	.byte	0x03, 0x50
        /*001a*/ 	.short	0x0000


	//----- nvinfo : EIATTR_MAXREG_COUNT
	.align		4
        /*001c*/ 	.byte	0x03, 0x1b
        /*001e*/ 	.short	0x00ff


	//----- nvinfo : EIATTR_NUM_BARRIERS
	.align		4
        /*0020*/ 	.byte	0x02, 0x4c
        /*0022*/ 	.byte	0x01
	.zero		1


	//----- nvinfo : EIATTR_MERCURY_ISA_VERSION
	.align		4
        /*0024*/ 	.byte	0x03, 0x5f
        /*0026*/ 	.short	0x0101


	//----- nvinfo : EIATTR_COOP_GROUP_MASK_REGIDS
	.align		4
        /*0028*/ 	.byte	0x04, 0x29
        /*002a*/ 	.short	(.L_22 - .L_21)


	//   ....[0]....
.L_21:
        /*002c*/ 	.word	0xffffffff


	//   ....[1]....
        /*0030*/ 	.word	0xffffffff


	//   ....[2]....
        /*0034*/ 	.word	0xffffffff


	//----- nvinfo : EIATTR_COOP_GROUP_INSTR_OFFSETS
	.align		4
.L_22:
        /*0038*/ 	.byte	0x04, 0x28
        /*003a*/ 	.short	(.L_24 - .L_23)


	//   ....[0]....
.L_23:
        /*003c*/ 	.word	0x00000060


	//   ....[1]....
        /*0040*/ 	.word	0x00000070


	//   ....[2]....
        /*0044*/ 	.word	0x00000130


	//----- nvinfo : EIATTR_MBARRIER_INSTR_OFFSETS
	.align		4
.L_24:
        /*0048*/ 	.byte	0x04, 0x39
        /*004a*/ 	.short	(.L_26 - .L_25)


	//   ....[0]....
.L_25:
        /*004c*/ 	.word	0x00000270
        /*0050*/ 	.word	0x000000ff
        /*0054*/ 	.word	0x00036000
        /*0058*/ 	.short	0x0100
        /*005a*/ 	.byte	0x08
	.zero		1


	//   ....[1]....
        /*005c*/ 	.word	0x00000280
        /*0060*/ 	.word	0x000000ff
        /*0064*/ 	.word	0x00036090
        /*0068*/ 	.short	0x0100
        /*006a*/ 	.byte	0x08
	.zero		1


	//   ....[2]....
        /*006c*/ 	.word	0x00000290
        /*0070*/ 	.word	0x000000ff
        /*0074*/ 	.word	0x00036008
        /*0078*/ 	.short	0x0100
        /*007a*/ 	.byte	0x08
	.zero		1


	//   ....[3]....
        /*007c*/ 	.word	0x000002a0
        /*0080*/ 	.word	0x000000ff
        /*0084*/ 	.word	0x00036098
        /*0088*/ 	.short	0x0100
        /*008a*/ 	.byte	0x08
	.zero		1


	//   ....[4]....
        /*008c*/ 	.word	0x000002b0
        /*0090*/ 	.word	0x000000ff
        /*0094*/ 	.word	0x00036010
        /*0098*/ 	.short	0x0100
        /*009a*/ 	.byte	0x08
	.zero		1


	//   ....[5]....
        /*009c*/ 	.word	0x000002c0
        /*00a0*/ 	.word	0x000000ff
        /*00a4*/ 	.word	0x000360a0
        /*00a8*/ 	.short	0x0100
        /*00aa*/ 	.byte	0x08
	.zero		1


	//   ....[6]....
        /*00ac*/ 	.word	0x000002d0
        /*00b0*/ 	.word	0x000000ff
        /*00b4*/ 	.word	0x00036018
        /*00b8*/ 	.short	0x0100
        /*00ba*/ 	.byte	0x08
	.zero		1


	//   ....[7]....
        /*00bc*/ 	.word	0x000002e0
        /*00c0*/ 	.word	0x000000ff
        /*00c4*/ 	.word	0x000360a8
        /*00c8*/ 	.short	0x0100
        /*00ca*/ 	.byte	0x08
	.zero		1


	//   ....[8]....
        /*00cc*/ 	.word	0x000002f0
        /*00d0*/ 	.word	0x000000ff
        /*00d4*/ 	.word	0x00036020
        /*00d8*/ 	.short	0x0100
        /*00da*/ 	.byte	0x08
	.zero		1


	//   ....[9]....
        /*00dc*/ 	.word	0x00000300
        /*00e0*/ 	.word	0x000000ff
        /*00e4*/ 	.word	0x000360b0
        /*00e8*/ 	.short	0x0100
        /*00ea*/ 	.byte	0x08
	.zero		1


	//   ....[10]....
        /*00ec*/ 	.word	0x00000310
        /*00f0*/ 	.word	0x000000ff
        /*00f4*/ 	.word	0x00036028
        /*00f8*/ 	.short	0x0100
        /*00fa*/ 	.byte	0x08
	.zero		1


	//   ....[11]....
        /*00fc*/ 	.word	0x00000320
        /*0100*/ 	.word	0x000000ff
        /*0104*/ 	.word	0x000360b8
        /*0108*/ 	.short	0x0100
        /*010a*/ 	.byte	0x08
	.zero		1


	//   ....[12]....
        /*010c*/ 	.word	0x00000330
        /*0110*/ 	.word	0x000000ff
        /*0114*/ 	.word	0x00036030
        /*0118*/ 	.short	0x0100
        /*011a*/ 	.byte	0x08
	.zero		1


	//   ....[13]....
        /*011c*/ 	.word	0x00000340
        /*0120*/ 	.word	0x000000ff
        /*0124*/ 	.word	0x000360c0
        /*0128*/ 	.short	0x0100
        /*012a*/ 	.byte	0x08
	.zero		1


	//   ....[14]....
        /*012c*/ 	.word	0x00000350
        /*0130*/ 	.word	0x000000ff
        /*0134*/ 	.word	0x00036038
        /*0138*/ 	.short	0x0100
        /*013a*/ 	.byte	0x08
	.zero		1


	//   ....[15]....
        /*013c*/ 	.word	0x00000360
        /*0140*/ 	.word	0x000000ff
        /*0144*/ 	.word	0x000360c8
        /*0148*/ 	.short	0x0100
        /*014a*/ 	.byte	0x08
	.zero		1


	//   ....[16]....
        /*014c*/ 	.word	0x00000370
        /*0150*/ 	.word	0x000000ff
        /*0154*/ 	.word	0x00036040
        /*0158*/ 	.short	0x0100
        /*015a*/ 	.byte	0x08
	.zero		1


	//   ....[17]....
        /*015c*/ 	.word	0x00000380
        /*0160*/ 	.word	0x000000ff
        /*0164*/ 	.word	0x000360d0
        /*0168*/ 	.short	0x0100
        /*016a*/ 	.byte	0x08
	.zero		1


	//   ....[18]....
        /*016c*/ 	.word	0x00000390
        /*0170*/ 	.word	0x000000ff
        /*0174*/ 	.word	0x00036048
        /*0178*/ 	.short	0x0100
        /*017a*/ 	.byte	0x08
	.zero		1


	//   ....[19]....
        /*017c*/ 	.word	0x000003a0
        /*0180*/ 	.word	0x000000ff
        /*0184*/ 	.word	0x000360d8
        /*0188*/ 	.short	0x0100
        /*018a*/ 	.byte	0x08
	.zero		1


	//   ....[20]....
        /*018c*/ 	.word	0x000003b0
        /*0190*/ 	.word	0x000000ff
        /*0194*/ 	.word	0x00036050
        /*0198*/ 	.short	0x0100
        /*019a*/ 	.byte	0x08
	.zero		1


	//   ....[21]....
        /*019c*/ 	.word	0x000003c0
        /*01a0*/ 	.word	0x000000ff
        /*01a4*/ 	.word	0x000360e0
        /*01a8*/ 	.short	0x0100
        /*01aa*/ 	.byte	0x08
	.zero		1


	//   ....[22]....
        /*01ac*/ 	.word	0x000003d0
        /*01b0*/ 	.word	0x000000ff
        /*01b4*/ 	.word	0x00036058
        /*01b8*/ 	.short	0x0100
        /*01ba*/ 	.byte	0x08
	.zero		1


	//   ....[23]....
        /*01bc*/ 	.word	0x000003e0
        /*01c0*/ 	.word	0x000000ff
        /*01c4*/ 	.word	0x000360e8
        /*01c8*/ 	.short	0x0100
        /*01ca*/ 	.byte	0x08
	.zero		1


	//   ....[24]....
        /*01cc*/ 	.word	0x000003f0
        /*01d0*/ 	.word	0x000000ff
        /*01d4*/ 	.word	0x00036060
        /*01d8*/ 	.short	0x0100
        /*01da*/ 	.byte	0x08
	.zero		1


	//   ....[25]....
        /*01dc*/ 	.word	0x00000400
        /*01e0*/ 	.word	0x000000ff
        /*01e4*/ 	.word	0x000360f0
        /*01e8*/ 	.short	0x0100
        /*01ea*/ 	.byte	0x08
	.zero		1


	//   ....[26]....
        /*01ec*/ 	.word	0x00000410
        /*01f0*/ 	.word	0x000000ff
        /*01f4*/ 	.word	0x00036068
        /*01f8*/ 	.short	0x0100
        /*01fa*/ 	.byte	0x08
	.zero		1


	//   ....[27]....
        /*01fc*/ 	.word	0x00000420
        /*0200*/ 	.word	0x000000ff
        /*0204*/ 	.word	0x000360f8
        /*0208*/ 	.short	0x0100
        /*020a*/ 	.byte	0x08
	.zero		1


	//   ....[28]....
        /*020c*/ 	.word	0x00000430
        /*0210*/ 	.word	0x000000ff
        /*0214*/ 	.word	0x00036070
        /*0218*/ 	.short	0x0100
        /*021a*/ 	.byte	0x08
	.zero		1


	//   ....[29]....
        /*021c*/ 	.word	0x00000440
        /*0220*/ 	.word	0x000000ff
        /*0224*/ 	.word	0x00036100
        /*0228*/ 	.short	0x0100
        /*022a*/ 	.byte	0x08
	.zero		1


	//   ....[30]....
        /*022c*/ 	.word	0x00000450
        /*0230*/ 	.word	0x000000ff
        /*0234*/ 	.word	0x00036078
        /*0238*/ 	.short	0x0100
        /*023a*/ 	.byte	0x08
	.zero		1


	//   ....[31]....
        /*023c*/ 	.word	0x00000460
        /*0240*/ 	.word	0x000000ff
        /*0244*/ 	.word	0x00036108
        /*0248*/ 	.short	0x0100
        /*024a*/ 	.byte	0x08
	.zero		1


	//   ....[32]....
        /*024c*/ 	.word	0x00000470
        /*0250*/ 	.word	0x000000ff
        /*0254*/ 	.word	0x00036080
        /*0258*/ 	.short	0x0100
        /*025a*/ 	.byte	0x08
	.zero		1


	//   ....[33]....
        /*025c*/ 	.word	0x00000480
        /*0260*/ 	.word	0x000000ff
        /*0264*/ 	.word	0x00036110
        /*0268*/ 	.short	0x0100
        /*026a*/ 	.byte	0x08
	.zero		1


	//   ....[34]....
        /*026c*/ 	.word	0x00000490
        /*0270*/ 	.word	0x000000ff
        /*0274*/ 	.word	0x00036088
        /*0278*/ 	.short	0x0100
        /*027a*/ 	.byte	0x08
	.zero		1


	//   ....[35]....
        /*027c*/ 	.word	0x000004a0
        /*0280*/ 	.word	0x000000ff
        /*0284*/ 	.word	0x00036118
        /*0288*/ 	.short	0x0100
        /*028a*/ 	.byte	0x08
	.zero		1


	//   ....[36]....
        /*028c*/ 	.word	0x00000b50
        /*0290*/ 	.word	0x00000006
        /*0294*/ 	.word	0x00036000
        /*0298*/ 	.short	0x010a
        /*029a*/ 	.byte	0x3f
	.zero		1


	//   ....[37]....
        /*029c*/ 	.word	0x00000e30
        /*02a0*/ 	.word	0x00000008
        /*02a4*/ 	.word	0x00036000
        /*02a8*/ 	.short	0x010a
        /*02aa*/ 	.byte	0x3f
	.zero		1


	//   ....[38]....
        /*02ac*/ 	.word	0x00000f90
        /*02b0*/ 	.word	0x000000ff
        /*02b4*/ 	.word	0x00000000
        /*02b8*/ 	.short	0x0101
        /*02ba*/ 	.byte	0x06
	.zero		1


	//   ....[39]....
        /*02bc*/ 	.word	0x00001190
        /*02c0*/ 	.word	0x00000006
        /*02c4*/ 	.word	0x00000000
        /*02c8*/ 	.short	0x0101
        /*02ca*/ 	.byte	0x3f
	.zero		1


	//   ....[40]....
        /*02cc*/ 	.word	0x00005d40
        /*02d0*/ 	.word	0x00000012
        /*02d4*/ 	.word	0x00036090
        /*02d8*/ 	.short	0x010a
        /*02da*/ 	.byte	0x3f
	.zero		1


	//   ....[41]....
        /*02dc*/ 	.word	0x00006460
        /*02e0*/ 	.word	0x00000002
        /*02e4*/ 	.word	0x00000000
        /*02e8*/ 	.short	0x010a
        /*02ea*/ 	.byte	0x3f
	.zero		1


	//   ....[42]....
        /*02ec*/ 	.word	0x00006510
        /*02f0*/ 	.word	0x00000002
        /*02f4*/ 	.word	0x00000000
        /*02f8*/ 	.short	0x010a
        /*02fa*/ 	.byte	0x3f
	.zero		1


	//   ....[43]....
        /*02fc*/ 	.word	0x000065c0
        /*0300*/ 	.word	0x00000002
        /*0304*/ 	.word	0x00000000
        /*0308*/ 	.short	0x010a
        /*030a*/ 	.byte	0x3f
	.zero		1


	//   ....[44]....
        /*030c*/ 	.word	0x00006670
        /*0310*/ 	.word	0x00000002
        /*0314*/ 	.word	0x00000000
        /*0318*/ 	.short	0x010a
        /*031a*/ 	.byte	0x3f
	.zero		1


	//   ....[45]....
        /*031c*/ 	.word	0x00006720
        /*0320*/ 	.word	0x00000002
        /*0324*/ 	.word	0x00000000
        /*0328*/ 	.short	0x010a
        /*032a*/ 	.byte	0x3f
	.zero		1


	//   ....[46]....
        /*032c*/ 	.word	0x000067d0
        /*0330*/ 	.word	0x00000002
        /*0334*/ 	.word	0x00000000
        /*0338*/ 	.short	0x010a
        /*033a*/ 	.byte	0x3f
	.zero		1


	//   ....[47]....
        /*033c*/ 	.word	0x00006880
        /*0340*/ 	.word	0x00000002
        /*0344*/ 	.word	0x00000000
        /*0348*/ 	.short	0x010a
        /*034a*/ 	.byte	0x3f
	.zero		1


	//   ....[48]....
        /*034c*/ 	.word	0x00006930
        /*0350*/ 	.word	0x00000002
        /*0354*/ 	.word	0x00000000
        /*0358*/ 	.short	0x010a
        /*035a*/ 	.byte	0x3f
	.zero		1


	//   ....[49]....
        /*035c*/ 	.word	0x000069e0
        /*0360*/ 	.word	0x00000002
        /*0364*/ 	.word	0x00000000
        /*0368*/ 	.short	0x010a
        /*036a*/ 	.byte	0x3f
	.zero		1


	//   ....[50]....
        /*036c*/ 	.word	0x00006a90
        /*0370*/ 	.word	0x00000002
        /*0374*/ 	.word	0x00000000
        /*0378*/ 	.short	0x010a
        /*037a*/ 	.byte	0x3f
	.zero		1


	//   ....[51]....
        /*037c*/ 	.word	0x00006b40
        /*0380*/ 	.word	0x00000002
        /*0384*/ 	.word	0x00000000
        /*0388*/ 	.short	0x010a
        /*038a*/ 	.byte	0x3f
	.zero		1


	//   ....[52]....
        /*038c*/ 	.word	0x00006bf0
        /*0390*/ 	.word	0x00000002
        /*0394*/ 	.word	0x00000000
        /*0398*/ 	.short	0x010a
        /*039a*/ 	.byte	0x3f
	.zero		1


	//   ....[53]....
        /*039c*/ 	.word	0x00006ca0
        /*03a0*/ 	.word	0x00000002
        /*03a4*/ 	.word	0x00000000
        /*03a8*/ 	.short	0x010a
        /*03aa*/ 	.byte	0x3f
	.zero		1


	//   ....[54]....
        /*03ac*/ 	.word	0x00006d50
        /*03b0*/ 	.word	0x00000002
        /*03b4*/ 	.word	0x00000000
        /*03b8*/ 	.short	0x010a
        /*03ba*/ 	.byte	0x3f
	.zero		1


	//   ....[55]....
        /*03bc*/ 	.word	0x00006e00
        /*03c0*/ 	.word	0x00000002
        /*03c4*/ 	.word	0x00000000
        /*03c8*/ 	.short	0x010a
        /*03ca*/ 	.byte	0x3f
	.zero		1


	//   ....[56]....
        /*03cc*/ 	.word	0x00006eb0
        /*03d0*/ 	.word	0x00000002
        /*03d4*/ 	.word	0x00000000
        /*03d8*/ 	.short	0x010a
        /*03da*/ 	.byte	0x3f
	.zero		1


	//   ....[57]....
        /*03dc*/ 	.word	0x00006f60
        /*03e0*/ 	.word	0x00000002
        /*03e4*/ 	.word	0x00000000
        /*03e8*/ 	.short	0x010a
        /*03ea*/ 	.byte	0x3f
	.zero		1


	//   ....[58]....
        /*03ec*/ 	.word	0x00007010
        /*03f0*/ 	.word	0x00000003
        /*03f4*/ 	.word	0x00000000
        /*03f8*/ 	.short	0x010a
        /*03fa*/ 	.byte	0x3f
	.zero		1


	//----- nvinfo : EIATTR_NUM_MBARRIERS
	.align		4
.L_26:
        /*03fc*/ 	.byte	0x03, 0x38
        /*03fe*/ 	.short	0x0024


	//----- nvinfo : EIATTR_EXIT_INSTR_OFFSETS
	.align		4
        /*0400*/ 	.byte	0x04, 0x1c
        /*0402*/ 	.short	(.L_28 - .L_27)


	//   ....[0]....
.L_27:
        /*0404*/ 	.word	0x00000880


	//   ....[1]....
        /*0408*/ 	.word	0x000012e0


	//   ....[2]....
        /*040c*/ 	.word	0x00004440


	//   ....[3]....
        /*0410*/ 	.word	0x00004470


	//   ....[4]....
        /*0414*/ 	.word	0x00005ae0


	//   ....[5]....
        /*0418*/ 	.word	0x00005b10


	//   ....[6]....
        /*041c*/ 	.word	0x00005b30


	//   ....[7]....
        /*0420*/ 	.word	0x00006350


	//   ....[8]....
        /*0424*/ 	.word	0x00007040


	//----- nvinfo : EIATTR_MAX_THREADS
	.align		4
.L_28:
        /*0428*/ 	.byte	0x04, 0x05
        /*042a*/ 	.short	(.L_30 - .L_29)
.L_29:
        /*042c*/ 	.word	0x00000100
        /*0430*/ 	.word	0x00000001
        /*0434*/ 	.word	0x00000001


	//----- nvinfo : EIATTR_CRS_STACK_SIZE
	.align		4
.L_30:
        /*0438*/ 	.byte	0x04, 0x1e
        /*043a*/ 	.short	(.L_32 - .L_31)
.L_31:
        /*043c*/ 	.word	0x00000000


	//----- nvinfo : EIATTR_CBANK_PARAM_SIZE
	.align		4
.L_32:
        /*0440*/ 	.byte	0x03, 0x19
        /*0442*/ 	.short	0x03f0


	//----- nvinfo : EIATTR_PARAM_CBANK
	.align		4
        /*0444*/ 	.byte	0x04, 0x0a
        /*0446*/ 	.short	(.L_34 - .L_33)
	.align		4
.L_33:
        /*0448*/ 	.word	index@(.nv.constant0._ZN7cutlass13device_kernelINS_4conv6kernel13ConvUniversalINS1_16ConvProblemShapeILNS1_8OperatorE1ELi2EEENS1_10collective14CollectiveConvINS1_46MainloopSm90TmaGmmaWarpSpecializedImplicitGemmILS5_1ELi18ELi2EN4cute5tupleIJNSA_1CILi1EEESD_SD_EEENS1_36KernelImplicitTmaWarpSpecializedSm90ELi1EEENSB_IJNSC_ILi64EEENSC_ILi128EEENSB_IJNSC_ILi32EEEEEEEEENS_10bfloat16_tESM_NSA_8TiledMMAINSA_8MMA_AtomIJNSA_4SM904GMMA28MMA_64x128x16_F32BF16BF16_SSILNSQ_5MajorE0ELSS_1ELNSQ_7ScaleInE1ELST_1EEEEEENSA_6LayoutISE_NSB_IJNSC_ILi0EEESX_SX_EEEEENSB_IJNSA_10UnderscoreES10_S10_EEEEENS7_6detail26Sm90ImplicitGemmTileTraitsINSA_20SM90_TMA_LOAD_IM2COLENSA_14ComposedLayoutINSA_7SwizzleILi2ELi4ELi3EEENSA_18smem_ptr_flag_bitsILi16EEENSW_INSB_IJNSB_IJNSC_ILi8EEES1B_EEENSB_IJSJ_SD_EEENSB_IJSD_NSC_ILi18EEEEEEEEENSB_IJNSB_IJSJ_NSC_ILi256EEEEEENSB_IJSD_SX_EEENSB_IJSX_NSC_ILi2048EEEEEEEEEEEEEvEENS14_INSA_13SM90_TMA_LOADENS16_INS17_ILi3ELi4ELi3EEES1A_NSW_INSB_IJNSB_IJSH_NSC_ILi2EEEEEENSB_IJS1B_NSC_ILi4EEEEEES1F_EEENSB_IJNSB_IJSD_S1K_EEENSB_IJSH_NSC_ILi512EEEEEENSB_IJSX_NSC_ILi4096EEEEEEEEEEEEEvEEEENS_8epilogue10collective6detail29Sm90TmaWarpSpecializedAdapterINS28_15DefaultEpilogueISM_NSB_IJNSB_IJlllEEESD_SX_EEES2D_NS27_6thread17LinearCombinationISM_Li1EffLNS2E_9ScaleType4KindE0ELNS_15FloatRoundStyleE2ESM_EENS_4gemm15EpilogueDefaultEEEEEvvEEEEvNT_6ParamsE)
        /*044c*/ 	.short	0x0210
        /*044e*/ 	.short	0x03f0


	//----- nvinfo : EIATTR_SW_WAR
	.align		4
.L_34:
        /*0450*/ 	.byte	0x04, 0x36
        /*0452*/ 	.short	(.L_36 - .L_35)
.L_35:
        /*0454*/ 	.word	0x00000008
.L_36:


//--------------------- .nv.callgraph             --------------------------
	.section	.nv.callgraph,"",@"SHT_CUDA_CALLGRAPH"
	.align	4
	.sectionentsize	8
	.align		4
        /*0000*/ 	.word	0x00000000
	.align		4
        /*0004*/ 	.word	0xffffffff
	.align		4
        /*0008*/ 	.word	0x00000000
	.align		4
        /*000c*/ 	.word	0xfffffffe
	.align		4
        /*0010*/ 	.word	0x00000000
	.align		4
        /*0014*/ 	.word	0xfffffffd
	.align		4
        /*0018*/ 	.word	0x00000000
	.align		4
        /*001c*/ 	.word	0xfffffffc


//--------------------- .nv.constant4             --------------------------
	.section	.nv.constant4,"a",@progbits
	.align	8
	.align		8
.nv.constant4:
        /*0000*/ 	.dword	_ZN39_INTERNAL_44a10c26_4_k_cu_6c90e1e9_26204cuda3std3__45__cpo5beginE
	.align		8
        /*0008*/ 	.dword	_ZN39_INTERNAL_44a10c26_4_k_cu_6c90e1e9_26204cuda3std3__45__cpo3endE
	.align		8
        /*0010*/ 	.dword	_ZN39_INTERNAL_44a10c26_4_k_cu_6c90e1e9_26204cuda3std3__45__cpo6cbeginE
	.align		8
        /*0018*/ 	.dword	_ZN39_INTERNAL_44a10c26_4_k_cu_6c90e1e9_26204cuda3std3__45__cpo4cendE
	.align		8
        /*0020*/ 	.dword	_ZN39_INTERNAL_44a10c26_4_k_cu_6c90e1e9_26204cuda3std3__441_GLOBAL__N__44a10c26_4_k_cu_6c90e1e9_26206ignoreE
	.align		8
        /*0028*/ 	.dword	_ZN39_INTERNAL_44a10c26_4_k_cu_6c90e1e9_26204cuda3std3__419piecewise_constructE
	.align		8
        /*0030*/ 	.dword	_ZN39_INTERNAL_44a10c26_4_k_cu_6c90e1e9_26204cuda3std3__48in_placeE
	.align		8
        /*0038*/ 	.dword	_ZN39_INTERNAL_44a10c26_4_k_cu_6c90e1e9_26204cuda3std6ranges3__45__cpo4swapE
	.align		8
        /*0040*/ 	.dword	_ZN39_INTERNAL_44a10c26_4_k_cu_6c90e1e9_26204cuda3std6ranges3__45__cpo9iter_moveE
	.align		8
        /*0048*/ 	.dword	_ZN39_INTERNAL_44a10c26_4_k_cu_6c90e1e9_26204cute7productE
	.align		8
        /*0050*/ 	.dword	_ZN39_INTERNAL_44a10c26_4_k_cu_6c90e1e9_26204cute1_E


//--------------------- .text._ZN7cutlass13device_kernelINS_4conv6kernel13ConvUniversalINS1_16ConvProblemShapeILNS1_8OperatorE1ELi2EEENS1_10collective14CollectiveConvINS1_46MainloopSm90TmaGmmaWarpSpecializedImplicitGemmILS5_1ELi18ELi2EN4cute5tupleIJNSA_1CILi1EEESD_SD_EEENS1_36KernelImplicitTmaWarpSpecializedSm90ELi1EEENSB_IJNSC_ILi64EEENSC_ILi128EEENSB_IJNSC_ILi32EEEEEEEEENS_10bfloat16_tESM_NSA_8TiledMMAINSA_8MMA_AtomIJNSA_4SM904GMMA28MMA_64x128x16_F32BF16BF16_SSILNSQ_5MajorE0ELSS_1ELNSQ_7ScaleInE1ELST_1EEEEEENSA_6LayoutISE_NSB_IJNSC_ILi0EEESX_SX_EEEEENSB_IJNSA_10UnderscoreES10_S10_EEEEENS7_6detail26Sm90ImplicitGemmTileTraitsINSA_20SM90_TMA_LOAD_IM2COLENSA_14ComposedLayoutINSA_7SwizzleILi2ELi4ELi3EEENSA_18smem_ptr_flag_bitsILi16EEENSW_INSB_IJNSB_IJNSC_ILi8EEES1B_EEENSB_IJSJ_SD_EEENSB_IJSD_NSC_ILi18EEEEEEEEENSB_IJNSB_IJSJ_NSC_ILi256EEEEEENSB_IJSD_SX_EEENSB_IJSX_NSC_ILi2048EEEEEEEEEEEEEvEENS14_INSA_13SM90_TMA_LOADENS16_INS17_ILi3ELi4ELi3EEES1A_NSW_INSB_IJNSB_IJSH_NSC_ILi2EEEEEENSB_IJS1B_NSC_ILi4EEEEEES1F_EEENSB_IJNSB_IJSD_S1K_EEENSB_IJSH_NSC_ILi512EEEEEENSB_IJSX_NSC_ILi4096EEEEEEEEEEEEEvEEEENS_8epilogue10collective6detail29Sm90TmaWarpSpecializedAdapterINS28_15DefaultEpilogueISM_NSB_IJNSB_IJlllEEESD_SX_EEES2D_NS27_6thread17LinearCombinationISM_Li1EffLNS2E_9ScaleType4KindE0ELNS_15FloatRoundStyleE2ESM_EENS_4gemm15EpilogueDefaultEEEEEvvEEEEvNT_6ParamsE --------------------------
	.section	.text._ZN7cutlass13device_kernelINS_4conv6kernel13ConvUniversalINS1_16ConvProblemShapeILNS1_8OperatorE1ELi2EEENS1_10collective14CollectiveConvINS1_46MainloopSm90TmaGmmaWarpSpecializedImplicitGemmILS5_1ELi18ELi2EN4cute5tupleIJNSA_1CILi1EEESD_SD_EEENS1_36KernelImplicitTmaWarpSpecializedSm90ELi1EEENSB_IJNSC_ILi64EEENSC_ILi128EEENSB_IJNSC_ILi32EEEEEEEEENS_10bfloat16_tESM_NSA_8TiledMMAINSA_8MMA_AtomIJNSA_4SM904GMMA28MMA_64x128x16_F32BF16BF16_SSILNSQ_5MajorE0ELSS_1ELNSQ_7ScaleInE1ELST_1EEEEEENSA_6LayoutISE_NSB_IJNSC_ILi0EEESX_SX_EEEEENSB_IJNSA_10UnderscoreES10_S10_EEEEENS7_6detail26Sm90ImplicitGemmTileTraitsINSA_20SM90_TMA_LOAD_IM2COLENSA_14ComposedLayoutINSA_7SwizzleILi2ELi4ELi3EEENSA_18smem_ptr_flag_bitsILi16EEENSW_INSB_IJNSB_IJNSC_ILi8EEES1B_EEENSB_IJSJ_SD_EEENSB_IJSD_NSC_ILi18EEEEEEEEENSB_IJNSB_IJSJ_NSC_ILi256EEEEEENSB_IJSD_SX_EEENSB_IJSX_NSC_ILi2048EEEEEEEEEEEEEvEENS14_INSA_13SM90_TMA_LOADENS16_INS17_ILi3ELi4ELi3EEES1A_NSW_INSB_IJNSB_IJSH_NSC_ILi2EEEEEENSB_IJS1B_NSC_ILi4EEEEEES1F_EEENSB_IJNSB_IJSD_S1K_EEENSB_IJSH_NSC_ILi512EEEEEENSB_IJSX_NSC_ILi4096EEEEEEEEEEEEEvEEEENS_8epilogue10collective6detail29Sm90TmaWarpSpecializedAdapterINS28_15DefaultEpilogueISM_NSB_IJNSB_IJlllEEESD_SX_EEES2D_NS27_6thread17LinearCombinationISM_Li1EffLNS2E_9ScaleType4KindE0ELNS_15FloatRoundStyleE2ESM_EENS_4gemm15EpilogueDefaultEEEEEvvEEEEvNT_6ParamsE,"ax",@progbits
	.align	128
.text._ZN7cutlass13device_kernelINS_4conv6kernel13ConvUniversalINS1_16ConvProblemShapeILNS1_8OperatorE1ELi2EEENS1_10collective14CollectiveConvINS1_46MainloopSm90TmaGmmaWarpSpecializedImplicitGemmILS5_1ELi18ELi2EN4cute5tupleIJNSA_1CILi1EEESD_SD_EEENS1_36KernelImplicitTmaWarpSpecializedSm90ELi1EEENSB_IJNSC_ILi64EEENSC_ILi128EEENSB_IJNSC_ILi32EEEEEEEEENS_10bfloat16_tESM_NSA_8TiledMMAINSA_8MMA_AtomIJNSA_4SM904GMMA28MMA_64x128x16_F32BF16BF16_SSILNSQ_5MajorE0ELSS_1ELNSQ_7ScaleInE1ELST_1EEEEEENSA_6LayoutISE_NSB_IJNSC_ILi0EEESX_SX_EEEEENSB_IJNSA_10UnderscoreES10_S10_EEEEENS7_6detail26Sm90ImplicitGemmTileTraitsINSA_20SM90_TMA_LOAD_IM2COLENSA_14ComposedLayoutINSA_7SwizzleILi2ELi4ELi3EEENSA_18smem_ptr_flag_bitsILi16EEENSW_INSB_IJNSB_IJNSC_ILi8EEES1B_EEENSB_IJSJ_SD_EEENSB_IJSD_NSC_ILi18EEEEEEEEENSB_IJNSB_IJSJ_NSC_ILi256EEEEEENSB_IJSD_SX_EEENSB_IJSX_NSC_ILi2048EEEEEEEEEEEEEvEENS14_INSA_13SM90_TMA_LOADENS16_INS17_ILi3ELi4ELi3EEES1A_NSW_INSB_IJNSB_IJSH_NSC_ILi2EEEEEENSB_IJS1B_NSC_ILi4EEEEEES1F_EEENSB_IJNSB_IJSD_S1K_EEENSB_IJSH_NSC_ILi512EEEEEENSB_IJSX_NSC_ILi4096EEEEEEEEEEEEEvEEEENS_8epilogue10collective6detail29Sm90TmaWarpSpecializedAdapterINS28_15DefaultEpilogueISM_NSB_IJNSB_IJlllEEESD_SX_EEES2D_NS27_6thread17LinearCombinationISM_Li1EffLNS2E_9ScaleType4KindE0ELNS_15FloatRoundStyleE2ESM_EENS_4gemm15EpilogueDefaultEEEEEvvEEEEvNT_6ParamsE:
        .type           _ZN7cutlass13device_kernelINS_4conv6kernel13ConvUniversalINS1_16ConvProblemShapeILNS1_8OperatorE1ELi2EEENS1_10collective14CollectiveConvINS1_46MainloopSm90TmaGmmaWarpSpecializedImplicitGemmILS5_1ELi18ELi2EN4cute5tupleIJNSA_1CILi1EEESD_SD_EEENS1_36KernelImplicitTmaWarpSpecializedSm90ELi1EEENSB_IJNSC_ILi64EEENSC_ILi128EEENSB_IJNSC_ILi32EEEEEEEEENS_10bfloat16_tESM_NSA_8TiledMMAINSA_8MMA_AtomIJNSA_4SM904GMMA28MMA_64x128x16_F32BF16BF16_SSILNSQ_5MajorE0ELSS_1ELNSQ_7ScaleInE1ELST_1EEEEEENSA_6LayoutISE_NSB_IJNSC_ILi0EEESX_SX_EEEEENSB_IJNSA_10UnderscoreES10_S10_EEEEENS7_6detail26Sm90ImplicitGemmTileTraitsINSA_20SM90_TMA_LOAD_IM2COLENSA_14ComposedLayoutINSA_7SwizzleILi2ELi4ELi3EEENSA_18smem_ptr_flag_bitsILi16EEENSW_INSB_IJNSB_IJNSC_ILi8EEES1B_EEENSB_IJSJ_SD_EEENSB_IJSD_NSC_ILi18EEEEEEEEENSB_IJNSB_IJSJ_NSC_ILi256EEEEEENSB_IJSD_SX_EEENSB_IJSX_NSC_ILi2048EEEEEEEEEEEEEvEENS14_INSA_13SM90_TMA_LOADENS16_INS17_ILi3ELi4ELi3EEES1A_NSW_INSB_IJNSB_IJSH_NSC_ILi2EEEEEENSB_IJS1B_NSC_ILi4EEEEEES1F_EEENSB_IJNSB_IJSD_S1K_EEENSB_IJSH_NSC_ILi512EEEEEENSB_IJSX_NSC_ILi4096EEEEEEEEEEEEEvEEEENS_8epilogue10collective6detail29Sm90TmaWarpSpecializedAdapterINS28_15DefaultEpilogueISM_NSB_IJNSB_IJlllEEESD_SX_EEES2D_NS27_6thread17LinearCombinationISM_Li1EffLNS2E_9ScaleType4KindE0ELNS_15FloatRoundStyleE2ESM_EENS_4gemm15EpilogueDefaultEEEEEvvEEEEvNT_6ParamsE,@function
        .size           _ZN7cutlass13device_kernelINS_4conv6kernel13ConvUniversalINS1_16ConvProblemShapeILNS1_8OperatorE1ELi2EEENS1_10collective14CollectiveConvINS1_46MainloopSm90TmaGmmaWarpSpecializedImplicitGemmILS5_1ELi18ELi2EN4cute5tupleIJNSA_1CILi1EEESD_SD_EEENS1_36KernelImplicitTmaWarpSpecializedSm90ELi1EEENSB_IJNSC_ILi64EEENSC_ILi128EEENSB_IJNSC_ILi32EEEEEEEEENS_10bfloat16_tESM_NSA_8TiledMMAINSA_8MMA_AtomIJNSA_4SM904GMMA28MMA_64x128x16_F32BF16BF16_SSILNSQ_5MajorE0ELSS_1ELNSQ_7ScaleInE1ELST_1EEEEEENSA_6LayoutISE_NSB_IJNSC_ILi0EEESX_SX_EEEEENSB_IJNSA_10UnderscoreES10_S10_EEEEENS7_6detail26Sm90ImplicitGemmTileTraitsINSA_20SM90_TMA_LOAD_IM2COLENSA_14ComposedLayoutINSA_7SwizzleILi2ELi4ELi3EEENSA_18smem_ptr_flag_bitsILi16EEENSW_INSB_IJNSB_IJNSC_ILi8EEES1B_EEENSB_IJSJ_SD_EEENSB_IJSD_NSC_ILi18EEEEEEEEENSB_IJNSB_IJSJ_NSC_ILi256EEEEEENSB_IJSD_SX_EEENSB_IJSX_NSC_ILi2048EEEEEEEEEEEEEvEENS14_INSA_13SM90_TMA_LOADENS16_INS17_ILi3ELi4ELi3EEES1A_NSW_INSB_IJNSB_IJSH_NSC_ILi2EEEEEENSB_IJS1B_NSC_ILi4EEEEEES1F_EEENSB_IJNSB_IJSD_S1K_EEENSB_IJSH_NSC_ILi512EEEEEENSB_IJSX_NSC_ILi4096EEEEEEEEEEEEEvEEEENS_8epilogue10collective6detail29Sm90TmaWarpSpecializedAdapterINS28_15DefaultEpilogueISM_NSB_IJNSB_IJlllEEESD_SX_EEES2D_NS27_6thread17LinearCombinationISM_Li1EffLNS2E_9ScaleType4KindE0ELNS_15FloatRoundStyleE2ESM_EENS_4gemm15EpilogueDefaultEEEEEvvEEEEvNT_6ParamsE,(.L_x_172 - _ZN7cutlass13device_kernelINS_4conv6kernel13ConvUniversalINS1_16ConvProblemShapeILNS1_8OperatorE1ELi2EEENS1_10collective14CollectiveConvINS1_46MainloopSm90TmaGmmaWarpSpecializedImplicitGemmILS5_1ELi18ELi2EN4cute5tupleIJNSA_1CILi1EEESD_SD_EEENS1_36KernelImplicitTmaWarpSpecializedSm90ELi1EEENSB_IJNSC_ILi64EEENSC_ILi128EEENSB_IJNSC_ILi32EEEEEEEEENS_10bfloat16_tESM_NSA_8TiledMMAINSA_8MMA_AtomIJNSA_4SM904GMMA28MMA_64x128x16_F32BF16BF16_SSILNSQ_5MajorE0ELSS_1ELNSQ_7ScaleInE1ELST_1EEEEEENSA_6LayoutISE_NSB_IJNSC_ILi0EEESX_SX_EEEEENSB_IJNSA_10UnderscoreES10_S10_EEEEENS7_6detail26Sm90ImplicitGemmTileTraitsINSA_20SM90_TMA_LOAD_IM2COLENSA_14ComposedLayoutINSA_7SwizzleILi2ELi4ELi3EEENSA_18smem_ptr_flag_bitsILi16EEENSW_INSB_IJNSB_IJNSC_ILi8EEES1B_EEENSB_IJSJ_SD_EEENSB_IJSD_NSC_ILi18EEEEEEEEENSB_IJNSB_IJSJ_NSC_ILi256EEEEEENSB_IJSD_SX_EEENSB_IJSX_NSC_ILi2048EEEEEEEEEEEEEvEENS14_INSA_13SM90_TMA_LOADENS16_INS17_ILi3ELi4ELi3EEES1A_NSW_INSB_IJNSB_IJSH_NSC_ILi2EEEEEENSB_IJS1B_NSC_ILi4EEEEEES1F_EEENSB_IJNSB_IJSD_S1K_EEENSB_IJSH_NSC_ILi512EEEEEENSB_IJSX_NSC_ILi4096EEEEEEEEEEEEEvEEEENS_8epilogue10collective6detail29Sm90TmaWarpSpecializedAdapterINS28_15DefaultEpilogueISM_NSB_IJNSB_IJlllEEESD_SX_EEES2D_NS27_6thread17LinearCombinationISM_Li1EffLNS2E_9ScaleType4KindE0ELNS_15FloatRoundStyleE2ESM_EENS_4gemm15EpilogueDefaultEEEEEvvEEEEvNT_6ParamsE)
        .other          _ZN7cutlass13device_kernelINS_4conv6kernel13ConvUniversalINS1_16ConvProblemShapeILNS1_8OperatorE1ELi2EEENS1_10collective14CollectiveConvINS1_46MainloopSm90TmaGmmaWarpSpecializedImplicitGemmILS5_1ELi18ELi2EN4cute5tupleIJNSA_1CILi1EEESD_SD_EEENS1_36KernelImplicitTmaWarpSpecializedSm90ELi1EEENSB_IJNSC_ILi64EEENSC_ILi128EEENSB_IJNSC_ILi32EEEEEEEEENS_10bfloat16_tESM_NSA_8TiledMMAINSA_8MMA_AtomIJNSA_4SM904GMMA28MMA_64x128x16_F32BF16BF16_SSILNSQ_5MajorE0ELSS_1ELNSQ_7ScaleInE1ELST_1EEEEEENSA_6LayoutISE_NSB_IJNSC_ILi0EEESX_SX_EEEEENSB_IJNSA_10UnderscoreES10_S10_EEEEENS7_6detail26Sm90ImplicitGemmTileTraitsINSA_20SM90_TMA_LOAD_IM2COLENSA_14ComposedLayoutINSA_7SwizzleILi2ELi4ELi3EEENSA_18smem_ptr_flag_bitsILi16EEENSW_INSB_IJNSB_IJNSC_ILi8EEES1B_EEENSB_IJSJ_SD_EEENSB_IJSD_NSC_ILi18EEEEEEEEENSB_IJNSB_IJSJ_NSC_ILi256EEEEEENSB_IJSD_SX_EEENSB_IJSX_NSC_ILi2048EEEEEEEEEEEEEvEENS14_INSA_13SM90_TMA_LOADENS16_INS17_ILi3ELi4ELi3EEES1A_NSW_INSB_IJNSB_IJSH_NSC_ILi2EEEEEENSB_IJS1B_NSC_ILi4EEEEEES1F_EEENSB_IJNSB_IJSD_S1K_EEENSB_IJSH_NSC_ILi512EEEEEENSB_IJSX_NSC_ILi4096EEEEEEEEEEEEEvEEEENS_8epilogue10collective6detail29Sm90TmaWarpSpecializedAdapterINS28_15DefaultEpilogueISM_NSB_IJNSB_IJlllEEESD_SX_EEES2D_NS27_6thread17LinearCombinationISM_Li1EffLNS2E_9ScaleType4KindE0ELNS_15FloatRoundStyleE2ESM_EENS_4gemm15EpilogueDefaultEEEEEvvEEEEvNT_6ParamsE,@"STO_CUDA_ENTRY STV_DEFAULT"
_ZN7cutlass13device_kernelINS_4conv6kernel13ConvUniversalINS1_16ConvProblemShapeILNS1_8OperatorE1ELi2EEENS1_10collective14CollectiveConvINS1_46MainloopSm90TmaGmmaWarpSpecializedImplicitGemmILS5_1ELi18ELi2EN4cute5tupleIJNSA_1CILi1EEESD_SD_EEENS1_36KernelImplicitTmaWarpSpecializedSm90ELi1EEENSB_IJNSC_ILi64EEENSC_ILi128EEENSB_IJNSC_ILi32EEEEEEEEENS_10bfloat16_tESM_NSA_8TiledMMAINSA_8MMA_AtomIJNSA_4SM904GMMA28MMA_64x128x16_F32BF16BF16_SSILNSQ_5MajorE0ELSS_1ELNSQ_7ScaleInE1ELST_1EEEEEENSA_6LayoutISE_NSB_IJNSC_ILi0EEESX_SX_EEEEENSB_IJNSA_10UnderscoreES10_S10_EEEEENS7_6detail26Sm90ImplicitGemmTileTraitsINSA_20SM90_TMA_LOAD_IM2COLENSA_14ComposedLayoutINSA_7SwizzleILi2ELi4ELi3EEENSA_18smem_ptr_flag_bitsILi16EEENSW_INSB_IJNSB_IJNSC_ILi8EEES1B_EEENSB_IJSJ_SD_EEENSB_IJSD_NSC_ILi18EEEEEEEEENSB_IJNSB_IJSJ_NSC_ILi256EEEEEENSB_IJSD_SX_EEENSB_IJSX_NSC_ILi2048EEEEEEEEEEEEEvEENS14_INSA_13SM90_TMA_LOADENS16_INS17_ILi3ELi4ELi3EEES1A_NSW_INSB_IJNSB_IJSH_NSC_ILi2EEEEEENSB_IJS1B_NSC_ILi4EEEEEES1F_EEENSB_IJNSB_IJSD_S1K_EEENSB_IJSH_NSC_ILi512EEEEEENSB_IJSX_NSC_ILi4096EEEEEEEEEEEEEvEEEENS_8epilogue10collective6detail29Sm90TmaWarpSpecializedAdapterINS28_15DefaultEpilogueISM_NSB_IJNSB_IJlllEEESD_SX_EEES2D_NS27_6thread17LinearCombinationISM_Li1EffLNS2E_9ScaleType4KindE0ELNS_15FloatRoundStyleE2ESM_EENS_4gemm15EpilogueDefaultEEEEEvvEEEEvNT_6ParamsE:
[----:B------:R-:W-:Y:S01]  /*0000*/  LDC R1, c[0x0][0x28] ;  /* 0x00000a00ff017b82 */ /* 0x000fe20000000800 */
[----:B------:R-:W0:Y:S01]  /*0010*/  S2R R8, SR_TID.X ;  /* 0x0000000000087919 */ /* 0x000e220000002100 */
[----:B------:R-:W-:Y:S01]  /*0020*/  ELECT P0, URZ, PT ;  /* 0x00000000003f782f */ /* 0x000fe20003800000 */
[----:B------:R-:W-:Y:S01]  /*0030*/  BSSY B0, `(.L_x_0) ;  /* 0x000000f000007945 */ /* 0x000fe20003800000 */
[--C-:B0-----:R-:W-:Y:S02]  /*0040*/  SHF.R.U32.HI R0, RZ, 0x5, R8.reuse ;  /* 0x00000005ff007819 */ /* 0x101fe40000011608 */
[----:B------:R-:W-:-:S03]  /*0050*/  SHF.R.U32.HI R3, RZ, 0x7, R8 ;  /* 0x00000007ff037819 */ /* 0x000fc60000011608 */
[----:B------:R-:W0:Y:S04]  /*0060*/  SHFL.IDX PT, R2, R0, RZ, 0x1f ;  /* 0x00001fff00027589 */ /* 0x000e2800000e0000 */
[----:B------:R1:W2:Y:S01]  /*0070*/  SHFL.IDX PT, R7, R3, RZ, 0x1f ;  /* 0x00001fff03077589 */ /* 0x0002a200000e0000 */
[----:B0-----:R-:W-:-:S13]  /*0080*/  ISETP.NE.OR P0, PT, R2, RZ, !P0 ;  /* 0x000000ff0200720c */ /* 0x001fda0004705670 */
[----:B-12---:R-:W-:Y:S05]  /*0090*/  @P0 BRA `(.L_x_1) ;  /* 0x0000000000200947 */ /* 0x006fea0003800000 */
[----:B------:R-:W-:Y:S02]  /*00a0*/  ULDC.64 UR4, c[0x0][0x198] ;  /* 0x0000660000047ab9 */ /* 0x000fe40000000a00 */
[----:B------:R-:W-:Y:S02]  /*00b0*/  UIADD3 UR6, UP0, UR4, 0xf0, URZ ;  /* 0x000000f004067890 */ /* 0x000fe4000ff1e03f */
[----:B------:R-:W-:Y:S02]  /*00c0*/  UIADD3 UR4, UP1, UR4, 0x1f0, URZ ;  /* 0x000001f004047890 */ /* 0x000fe4000ff3e03f */
[----:B------:R-:W-:Y:S02]  /*00d0*/  UIADD3.X UR7, URZ, UR5, URZ, UP0, !UPT ;  /* 0x000000053f077290 */ /* 0x000fe400087fe43f */
[----:B------:R-:W-:-:S07]  /*00e0*/  UIADD3.X UR5, URZ, UR5, URZ, UP1, !UPT ;  /* 0x000000053f057290 */ /* 0x000fce0008ffe43f */
[----:B------:R0:W-:Y:S02]  /*00f0*/  UTMACCTL.PF [UR6] ;  /* 0x00000000060079b9 */ /* 0x0001e40008040000 */
[----:B------:R0:W-:Y:S02]  /*0100*/  UTMACCTL.PF [UR4] ;  /* 0x00000000040079b9 */ /* 0x0001e40008040000 */
[----:B0-----:R-:W-:Y:S01]  /*0110*/  NOP ;  /* 0x0000000000007918 */ /* 0x001fe20000000000 */
.L_x_1:
[----:B------:R-:W-:Y:S05]  /*0120*/  BSYNC B0 ;  /* 0x0000000000007941 */ /* 0x000fea0003800000 */
.L_x_0:
[----:B------:R-:W0:Y:S01]  /*0130*/  SHFL.IDX PT, R0, R0, RZ, 0x1f ;  /* 0x00001fff00007589 */ /* 0x000e2200000e0000 */
[----:B------:R-:W-:-:S04]  /*0140*/  SHF.R.S32.HI R3, RZ, 0x1f, R2 ;  /* 0x0000001fff037819 */ /* 0x000fc80000011402 */
[----:B------:R-:W-:Y:S02]  /*0150*/  LEA.HI R3, R3, R2, RZ, 0x2 ;  /* 0x0000000203037211 */ /* 0x000fe400078f10ff */
[----:B0-----:R-:W-:-:S13]  /*0160*/  ISETP.NE.AND P0, PT, R0, RZ, PT ;  /* 0x000000ff0000720c */ /* 0x001fda0003f05270 */
[----:B------:R-:W-:Y:S05]  /*0170*/  @P0 BRA `(.L_x_2) ;  /* 0x0000000000d40947 */ /* 0x000fea0003800000 */
[----:B------:R-:W-:Y:S01]  /*0180*/  ELECT P0, URZ, PT ;  /* 0x00000000003f782f */ /* 0x000fe20003800000 */
[----:B------:R-:W-:-:S12]  /*0190*/  BSSY B0, `(.L_x_2) ;  /* 0x0000033000007945 */ /* 0x000fd80003800000 */
[----:B------:R-:W-:Y:S05]  /*01a0*/  @!P0 BRA `(.L_x_3) ;  /* 0x0000000000c48947 */ /* 0x000fea0003800000 */
[----:B------:R-:W0:Y:S01]  /*01b0*/  S2UR UR8, SR_CgaCtaId ;  /* 0x00000000000879c3 */ /* 0x000e220000008800 */
[----:B------:R-:W-:Y:S01]  /*01c0*/  UMOV UR4, 0x400 ;  /* 0x0000040000047882 */ /* 0x000fe20000000000 */
[----:B------:R-:W-:Y:S01]  /*01d0*/  UMOV UR5, 0x1 ;  /* 0x0000000100057882 */ /* 0x000fe20000000000 */
[----:B------:R-:W-:Y:S02]  /*01e0*/  UMOV UR6, 0x80 ;  /* 0x0000008000067882 */ /* 0x000fe40000000000 */
[----:B------:R-:W-:-:S04]  /*01f0*/  UIADD3 UR6, -UR6, 0x100000, URZ ;  /* 0x0010000006067890 */ /* 0x000fc8000fffe13f */
[----:B------:R-:W-:Y:S02]  /*0200*/  USHF.L.U32 UR7, UR6, 0xb, URZ ;  /* 0x0000000b06077899 */ /* 0x000fe4000800063f */
[----:B------:R-:W-:Y:S02]  /*0210*/  USHF.L.U32 UR6, UR6, 0x1, URZ ;  /* 0x0000000106067899 */ /* 0x000fe4000800063f */
[----:B0-----:R-:W-:Y:S02]  /*0220*/  ULEA UR8, UR8, UR4, 0x18 ;  /* 0x0000000408087291 */ /* 0x001fe4000f8ec03f */
[----:B------:R-:W-:-:S04]  /*0230*/  UIADD3 UR4, -UR5, 0x100000, URZ ;  /* 0x0010000005047890 */ /* 0x000fc8000fffe13f */
[----:B------:R-:W-:Y:S02]  /*0240*/  USHF.L.U32 UR5, UR4, 0xb, URZ ;  /* 0x0000000b04057899 */ /* 0x000fe4000800063f */
[----:B------:R-:W-:Y:S01]  /*0250*/  USHF.L.U32 UR4, UR4, 0x1, URZ ;  /* 0x0000000104047899 */ /* 0x000fe2000800063f */
[----:B------:R-:W0:Y:S11]  /*0260*/  FENCE.VIEW.ASYNC.S ;  /* 0x00000000000073c6 */ /* 0x000e360000000000 */
[----:B0-----:R0:W1:Y:S01]  /*0270*/  SYNCS.EXCH.64 URZ, [UR8+0x36000], UR4 ;  /* 0x03600004083f75b2 */ /* 0x0010620008000100 */
[----:B------:R0:W2:Y:S01]  /*0280*/  SYNCS.EXCH.64 URZ, [UR8+0x36090], UR6 ;  /* 0x03609006083f75b2 */ /* 0x0000a20008000100 */
[----:B------:R0:W3:Y:S01]  /*0290*/  SYNCS.EXCH.64 URZ, [UR8+0x36008], UR4 ;  /* 0x03600804083f75b2 */ /* 0x0000e20008000100 */
[----:B------:R0:W4:Y:S01]  /*02a0*/  SYNCS.EXCH.64 URZ, [UR8+0x36098], UR6 ;  /* 0x03609806083f75b2 */ /* 0x0001220008000100 */
[----:B------:R0:W0:Y:S01]  /*02b0*/  SYNCS.EXCH.64 URZ, [UR8+0x36010], UR4 ;  /* 0x03601004083f75b2 */ /* 0x0000220008000100 */
        /* <DEDUP_REMOVED lines=31> */
[----:B-1234-:R-:W-:Y:S01]  /*04b0*/  NOP ;  /* 0x0000000000007918 */ /* 0x01efe20000000000 */
.L_x_3:
[----:B0-----:R-:W-:Y:S05]  /*04c0*/  BSYNC B0 ;  /* 0x0000000000007941 */ /* 0x001fea0003800000 */
.L_x_2:
[----:B------:R-:W-:Y:S01]  /*04d0*/  ULDC.64 UR4, c[0x0][0x598] ;  /* 0x0001660000047ab9 */ /* 0x000fe20000000a00 */
[----:B------:R-:W-:Y:S01]  /*04e0*/  LOP3.LUT R3, R3, 0xfffffffc, RZ, 0xc0, !PT ;  /* 0xfffffffc03037812 */ /* 0x000fe200078ec0ff */
[----:B------:R-:W-:Y:S01]  /*04f0*/  NOP ;  /* 0x0000000000007918 */ /* 0x000fe20000000000 */
[----:B------:R-:W-:Y:S01]  /*0500*/  ISETP.NE.U32.AND P0, PT, RZ, UR4, PT ;  /* 0x00000004ff007c0c */ /* 0x000fe2000bf05070 */
[----:B------:R-:W-:Y:S01]  /*0510*/  NOP ;  /* 0x0000000000007918 */ /* 0x000fe20000000000 */
[----:B------:R-:W-:Y:S01]  /*0520*/  BAR.SYNC.DEFER_BLOCKING 0x0 ;  /* 0x0000000000007b1d */ /* 0x000fe20000010000 */
[----:B------:R-:W-:Y:S01]  /*0530*/  IMAD.IADD R6, R2, 0x1, -R3 ;  /* 0x0000000102067824 */ /* 0x000fe200078e0a03 */
[----:B------:R-:W-:Y:S02]  /*0540*/  ISETP.NE.AND.EX P0, PT, RZ, UR5, PT, P0 ;  /* 0x00000005ff007c0c */ /* 0x000fe4000bf05300 */
[C---:B------:R-:W-:Y:S02]  /*0550*/  ISETP.NE.AND P2, PT, R7.reuse, 0x1, PT ;  /* 0x000000010700780c */ /* 0x040fe40003f45270 */
[----:B------:R-:W-:Y:S01]  /*0560*/  LOP3.LUT P1, RZ, R7, R6, RZ, 0xfc, !PT ;  /* 0x0000000607ff7212 */ /* 0x000fe2000782fcff */
[----:B------:R-:W-:-:S03]  /*0570*/  ULDC.64 UR12, c[0x0][0x208] ;  /* 0x00008200000c7ab9 */ /* 0x000fc60000000a00 */
[----:B------:R-:W-:-:S04]  /*0580*/  SEL R2, RZ, 0x1, P1 ;  /* 0x00000001ff027807 */ /* 0x000fc80000800000 */
[----:B------:R-:W-:Y:S01]  /*0590*/  SEL R2, R2, 0x2, P2 ;  /* 0x0000000202027807 */ /* 0x000fe20001000000 */
[----:B------:R-:W-:Y:S06]  /*05a0*/  @!P0 BRA `(.L_x_4) ;  /* 0x00000000001c8947 */ /* 0x000fec0003800000 */
[----:B------:R-:W0:Y:S02]  /*05b0*/  LDC.64 R4, c[0x0][0x598] ;  /* 0x00016600ff047b82 */ /* 0x000e240000000a00 */
[----:B0-----:R-:W2:Y:S02]  /*05c0*/  LDG.E.64 R4, desc[UR12][R4.64] ;  /* 0x0000000c04047981 */ /* 0x001ea4000c1e1b00 */
[----:B--2---:R-:W-:-:S04]  /*05d0*/  ISETP.NE.U32.AND P0, PT, R4, RZ, PT ;  /* 0x000000ff0400720c */ /* 0x004fc80003f05070 */
[----:B------:R-:W-:-:S13]  /*05e0*/  ISETP.NE.AND.EX P0, PT, R5, RZ, PT, P0 ;  /* 0x000000ff0500720c */ /* 0x000fda0003f05300 */
[----:B------:R-:W-:Y:S05]  /*05f0*/  @!P0 BRA `(.L_x_4) ;  /* 0x0000000000088947 */ /* 0x000fea0003800000 */
[----:B------:R2:W5:Y:S01]  /*0600*/  LD.E R0, desc[UR12][R4.64] ;  /* 0x0000000c04007980 */ /* 0x000562000c101900 */
[----:B------:R-:W-:Y:S05]  /*0610*/  BRA `(.L_x_5) ;  /* 0x0000000000207947 */ /* 0x000fea0003800000 */
.L_x_4:
[----:B------:R-:W-:Y:S02]  /*0620*/  ULDC.64 UR4, c[0x0][0x588] ;  /* 0x0001620000047ab9 */ /* 0x000fe40000000a00 */
[----:B------:R-:W-:-:S04]  /*0630*/  ISETP.NE.U32.AND P0, PT, RZ, UR4, PT ;  /* 0x00000004ff007c0c */ /* 0x000fc8000bf05070 */
[----:B------:R-:W-:-:S13]  /*0640*/  ISETP.NE.AND.EX P0, PT, RZ, UR5, PT, P0 ;  /* 0x00000005ff007c0c */ /* 0x000fda000bf05300 */
[----:B------:R-:W-:Y:S05]  /*0650*/  @!P0 BRA `(.L_x_6) ;  /* 0x00000000000c8947 */ /* 0x000fea0003800000 */
[----:B------:R-:W0:Y:S02]  /*0660*/  LDC.64 R4, c[0x0][0x588] ;  /* 0x00016200ff047b82 */ /* 0x000e240000000a00 */
[----:B0-----:R0:W5:Y:S01]  /*0670*/  LDG.E R0, desc[UR12][R4.64] ;  /* 0x0000000c04007981 */ /* 0x001162000c1e1900 */
[----:B------:R-:W-:Y:S05]  /*0680*/  BRA `(.L_x_5) ;  /* 0x0000000000047947 */ /* 0x000fea0003800000 */
.L_x_6:
[----:B------:R-:W1:Y:S02]  /*0690*/  LDC R0, c[0x0][0x580] ;  /* 0x00016000ff007b82 */ /* 0x000e640000000800 */
.L_x_5:
[----:B------:R-:W-:Y:S02]  /*06a0*/  ULDC.64 UR4, c[0x0][0x5a0] ;  /* 0x0001680000047ab9 */ /* 0x000fe40000000a00 */
[----:B------:R-:W-:-:S04]  /*06b0*/  ISETP.NE.U32.AND P0, PT, RZ, UR4, PT ;  /* 0x00000004ff007c0c */ /* 0x000fc8000bf05070 */
[----:B------:R-:W-:-:S13]  /*06c0*/  ISETP.NE.AND.EX P0, PT, RZ, UR5, PT, P0 ;  /* 0x00000005ff007c0c */ /* 0x000fda000bf05300 */
[----:B------:R-:W-:Y:S05]  /*06d0*/  @!P0 BRA `(.L_x_7) ;  /* 0x00000000001c8947 */ /* 0x000fea0003800000 */
[----:B0-2---:R-:W0:Y:S02]  /*06e0*/  LDC.64 R4, c[0x0][0x5a0] ;  /* 0x00016800ff047b82 */ /* 0x005e240000000a00 */
[----:B0-----:R-:W2:Y:S02]  /*06f0*/  LDG.E.64 R4, desc[UR12][R4.64] ;  /* 0x0000000c04047981 */ /* 0x001ea4000c1e1b00 */
[----:B--2---:R-:W-:-:S04]  /*0700*/  ISETP.NE.U32.AND P0, PT, R4, RZ, PT ;  /* 0x000000ff0400720c */ /* 0x004fc80003f05070 */
[----:B------:R-:W-:-:S13]  /*0710*/  ISETP.NE.AND.EX P0, PT, R5, RZ, PT, P0 ;  /* 0x000000ff0500720c */ /* 0x000fda0003f05300 */
[----:B------:R-:W-:Y:S05]  /*0720*/  @!P0 BRA `(.L_x_7) ;  /* 0x0000000000088947 */ /* 0x000fea0003800000 */
[----:B------:R0:W5:Y:S01]  /*0730*/  LD.E R3, desc[UR12][R4.64] ;  /* 0x0000000c04037980 */ /* 0x000162000c101900 */
[----:B------:R-:W-:Y:S05]  /*0740*/  BRA `(.L_x_8) ;  /* 0x0000000000207947 */ /* 0x000fea0003800000 */
.L_x_7:
[----:B------:R-:W-:Y:S02]  /*0750*/  ULDC.64 UR4, c[0x0][0x590] ;  /* 0x0001640000047ab9 */ /* 0x000fe40000000a00 */
[----:B------:R-:W-:-:S04]  /*0760*/  ISETP.NE.U32.AND P0, PT, RZ, UR4, PT ;  /* 0x00000004ff007c0c */ /* 0x000fc8000bf05070 */
[----:B------:R-:W-:-:S13]  /*0770*/  ISETP.NE.AND.EX P0, PT, RZ, UR5, PT, P0 ;  /* 0x00000005ff007c0c */ /* 0x000fda000bf05300 */
[----:B------:R-:W-:Y:S05]  /*0780*/  @!P0 BRA `(.L_x_9) ;  /* 0x00000000000c8947 */ /* 0x000fea0003800000 */
[----:B0-2---:R-:W0:Y:S02]  /*0790*/  LDC.64 R4, c[0x0][0x590] ;  /* 0x00016400ff047b82 */ /* 0x005e240000000a00 */
[----:B0-----:R4:W5:Y:S01]  /*07a0*/  LDG.E R3, desc[UR12][R4.64] ;  /* 0x0000000c04037981 */ /* 0x001962000c1e1900 */
[----:B------:R-:W-:Y:S05]  /*07b0*/  BRA `(.L_x_8) ;  /* 0x0000000000047947 */ /* 0x000fea0003800000 */
.L_x_9:
[----:B------:R-:W3:Y:S02]  /*07c0*/  LDC R3, c[0x0][0x584] ;  /* 0x00016100ff037b82 */ /* 0x000ee40000000800 */
.L_x_8:
[----:B0-2-4-:R-:W0:Y:S01]  /*07d0*/  LDC R4, c[0x0][0x3c4] ;  /* 0x0000f100ff047b82 */ /* 0x015e220000000800 */
[----:B------:R-:W-:-:S07]  /*07e0*/  ISETP.NE.AND P0, PT, R7, RZ, PT ;  /* 0x000000ff0700720c */ /* 0x000fce0003f05270 */
[----:B------:R-:W2:Y:S01]  /*07f0*/  LDC.64 R10, c[0x0][0x3c8] ;  /* 0x0000f200ff0a7b82 */ /* 0x000ea20000000a00 */
[----:B0-----:R-:W-:-:S05]  /*0800*/  VIADD R4, R4, 0x1f ;  /* 0x0000001f04047836 */ /* 0x001fca0000000000 */
[----:B------:R-:W-:-:S04]  /*0810*/  SHF.R.S32.HI R5, RZ, 0x1f, R4 ;  /* 0x0000001fff057819 */ /* 0x000fc80000011404 */
[----:B------:R-:W-:-:S04]  /*0820*/  LEA.HI R5, R5, R4, RZ, 0x5 ;  /* 0x0000000405057211 */ /* 0x000fc800078f28ff */
[----:B------:R-:W-:-:S05]  /*0830*/  SHF.R.S32.HI R5, RZ, 0x5, R5 ;  /* 0x00000005ff057819 */ /* 0x000fca0000011405 */
[----:B--2---:R-:W-:-:S04]  /*0840*/  IMAD R4, R5, R10, RZ ;  /* 0x0000000a05047224 */ /* 0x004fc800078e02ff */
[----:B------:R-:W-:Y:S01]  /*0850*/  IMAD R4, R4, R11, RZ ;  /* 0x0000000b04047224 */ /* 0x000fe200078e02ff */
[----:B------:R-:W-:Y:S06]  /*0860*/  @!P0 BRA `(.L_x_10) ;  /* 0x0000005000ac8947 */ /* 0x000fec0003800000 */
[----:B------:R-:W-:-:S13]  /*0870*/  ISETP.NE.AND P0, PT, R7, 0x1, PT ;  /* 0x000000010700780c */ /* 0x000fda0003f05270 */
[----:B------:R-:W-:Y:S05]  /*0880*/  @P0 EXIT ;  /* 0x000000000000094d */ /* 0x000fea0003800000 */
[----:B------:R-:W-:Y:S01]  /*0890*/  ISETP.GE.AND P0, PT, R4, 0x1, PT ;  /* 0x000000010400780c */ /* 0x000fe20003f06270 */
[----:B------:R-:W-:Y:S01]  /*08a0*/  UMOV UR4, URZ ;  /* 0x0000003f00047c82 */ /* 0x000fe20008000000 */
[----:B------:R-:W-:Y:S02]  /*08b0*/  CS2R R86, SRZ ;  /* 0x0000000000567805 */ /* 0x000fe4000001ff00 */
[----:B------:R-:W-:Y:S02]  /*08c0*/  CS2R R24, SRZ ;  /* 0x0000000000187805 */ /* 0x000fe4000001ff00 */
[----:B------:R-:W-:Y:S02]  /*08d0*/  CS2R R26, SRZ ;  /* 0x00000000001a7805 */ /* 0x000fe4000001ff00 */
[----:B------:R-:W-:Y:S02]  /*08e0*/  CS2R R28, SRZ ;  /* 0x00000000001c7805 */ /* 0x000fe4000001ff00 */
[----:B------:R-:W-:-:S02]  /*08f0*/  CS2R R30, SRZ ;  /* 0x00000000001e7805 */ /* 0x000fc4000001ff00 */
[----:B------:R-:W-:Y:S02]  /*0900*/  CS2R R32, SRZ ;  /* 0x0000000000207805 */ /* 0x000fe4000001ff00 */
        /* <DEDUP_REMOVED lines=25> */
[----:B------:R-:W-:Y:S01]  /*0aa0*/  CS2R R84, SRZ ;  /* 0x0000000000547805 */ /* 0x000fe2000001ff00 */
[----:B------:R-:W-:Y:S06]  /*0ab0*/  @!P0 BRA `(.L_x_11) ;  /* 0x0000000000788947 */ /* 0x000fec0003800000 */
[----:B------:R-:W-:-:S04]  /*0ac0*/  LOP3.LUT R5, R2, 0x1, RZ, 0xfc, !PT ;  /* 0x0000000102057812 */ /* 0x000fc800078efcff */
[----:B------:R-:W-:-:S13]  /*0ad0*/  ISETP.NE.AND P0, PT, R5, 0x3, PT ;  /* 0x000000030500780c */ /* 0x000fda0003f05270 */
[----:B------:R-:W-:Y:S05]  /*0ae0*/  @!P0 BRA `(.L_x_12) ;  /* 0x0000000000048947 */ /* 0x000fea0003800000 */
[----:B------:R-:W-:Y:S01]  /*0af0*/  BPT.TRAP 0x1 ;  /* 0x000000040000795c */ /* 0x000fe20000300000 */
.L_x_12:
[----:B------:R-:W0:Y:S01]  /*0b00*/  S2UR UR5, SR_CgaCtaId ;  /* 0x00000000000579c3 */ /* 0x000e220000008800 */
[----:B------:R-:W-:Y:S01]  /*0b10*/  SHF.L.U32 R5, RZ, 0x1f, RZ ;  /* 0x0000001fff057819 */ /* 0x000fe200000006ff */
[----:B------:R-:W-:Y:S02]  /*0b20*/  UMOV UR4, 0x400 ;  /* 0x0000040000047882 */ /* 0x000fe40000000000 */
[----:B0-----:R-:W-:-:S12]  /*0b30*/  ULEA UR4, UR5, UR4, 0x18 ;  /* 0x0000000405047291 */ /* 0x001fd8000f8ec03f */
.L_x_13:
[----:B0-----:R-:W-:-:S04]  /*0b40*/  IMAD.U32 R6, RZ, RZ, UR4 ;  /* 0x00000004ff067e24 */ /* 0x001fc8000f8e00ff */
[----:B------:R0:W2:Y:S03]  /*0b50*/  SYNCS.PHASECHK.TRANS64.TRYWAIT P0, [R6+URZ+0x36000], R5 ;  /* 0x03600005060075a7 */ /* 0x0000a6000800017f */
[----:B--2---:R-:W-:Y:S05]  /*0b60*/  @!P0 NANOSLEEP.SYNCS 0x989680 ;  /* 0x009896800000895d */ /* 0x004fea0003900000 */
[----:B------:R-:W2:Y:S02]  /*0b70*/  @!P0 SYNCS.PHASECHK.TRANS64 P0, [R6+URZ+0x36000], R5 ;  /* 0x03600005060085a7 */ /* 0x000ea4000800007f */
[----:B--2---:R-:W-:Y:S05]  /*0b80*/  @!P0 BRA `(.L_x_13) ;  /* 0xfffffffc00ec8947 */ /* 0x004fea000383ffff */
[----:B------:R-:W-:Y:S01]  /*0b90*/  UIADD3 UR5, UR4, 0x12000, URZ ;  /* 0x0001200004057890 */ /* 0x000fe2000fffe03f */
[----:B------:R-:W-:Y:S01]  /*0ba0*/  WARPGROUP.ARRIVE ;  /* 0x00000000000079c5 */ /* 0x000fe20000000000 */
[----:B------:R-:W-:Y:S02]  /*0bb0*/  USHF.R.U32.HI UR4, URZ, 0x4, UR4 ;  /* 0x000000043f047899 */ /* 0x000fe40008011604 */
[----:B------:R-:W-:Y:S02]  /*0bc0*/  USHF.R.U32.HI UR5, URZ, 0x4, UR5 ;  /* 0x000000043f057899 */ /* 0x000fe40008011605 */
[----:B------:R-:W-:Y:S02]  /*0bd0*/  ULOP3.LUT UR4, UR4, 0x3fff, URZ, 0xc0, !UPT ;  /* 0x00003fff04047892 */ /* 0x000fe4000f8ec03f */
[----:B------:R-:W-:Y:S02]  /*0be0*/  ULOP3.LUT UR5, UR5, 0x3fff, URZ, 0xc0, !UPT ;  /* 0x00003fff05057892 */ /* 0x000fe4000f8ec03f */
[----:B------:R-:W-:-:S02]  /*0bf0*/  ULOP3.LUT UR4, UR4, 0x10000, URZ, 0xfc, !UPT ;  /* 0x0001000004047892 */ /* 0x000fc4000f8efc3f */
[----:B------:R-:W-:Y:S01]  /*0c00*/  ULOP3.LUT UR6, UR5, 0x1000000, URZ, 0xfc, !UPT ;  /* 0x0100000005067892 */ /* 0x000fe2000f8efc3f */
[----:B------:R-:W-:Y:S02]  /*0c10*/  UMOV UR7, 0x40000040 ;  /* 0x4000004000077882 */ /* 0x000fe40000000000 */
[----:B------:R-:W-:-:S06]  /*0c20*/  UMOV UR5, 0x80000020 ;  /* 0x8000002000057882 */ /* 0x000fcc0000000000 */
[----:B------:R-:W-:Y:S01]  /*0c30*/  HGMMA.64x128x16.F32.BF16 R24, gdesc[UR4].tnspB, RZ, !UPT ;  /* 0x41e00000041879f0 */ /* 0x000fe2000c7018ff */
[----:B------:R-:W-:Y:S02]  /*0c40*/  UIADD3 UR4, UR4, 0x2, URZ ;  /* 0x0000000204047890 */ /* 0x000fe4000fffe03f */
[----:B------:R-:W-:Y:S01]  /*0c50*/  UIADD3 UR6, UR6, 0x80, URZ ;  /* 0x0000008006067890 */ /* 0x000fe2000fffe03f */
[----:B------:R-:W-:Y:S01]  /*0c60*/  UMOV UR5, 0x80000020 ;  /* 0x8000002000057882 */ /* 0x000fe20000000000 */
[----:B------:R-:W-:-:S07]  /*0c70*/  UMOV UR7, 0x40000040 ;  /* 0x4000004000077882 */ /* 0x000fce0000000000 */
[----:B------:R-:W-:Y:S01]  /*0c80*/  HGMMA.64x128x16.F32.BF16 R24, gdesc[UR4].tnspB, R24, gsb0 ;  /* 0x41e00000041879f0 */ /* 0x000fe20008001818 */
[----:B------:R-:W-:-:S05]  /*0c90*/  UMOV UR4, 0x1 ;  /* 0x0000000100047882 */ /* 0x000fca0000000000 */
.L_x_11:
[----:B0-----:R-:W-:-:S05]  /*0ca0*/  VIMNMX R5, R4, 0x1, PT ;  /* 0x0000000104057848 */ /* 0x001fca0003fe0100 */
[----:B------:R-:W-:-:S05]  /*0cb0*/  IMAD.IADD R6, R4, 0x1, -R5 ;  /* 0x0000000104067824 */ /* 0x000fca00078e0a05 */
[----:B------:R-:W-:-:S13]  /*0cc0*/  ISETP.GE.AND P0, PT, R6, 0x1, PT ;  /* 0x000000010600780c */ /* 0x000fda0003f06270 */
[----:B------:R-:W-:Y:S05]  /*0cd0*/  @!P0 BRA `(.L_x_14) ;  /* 0x0000000000e88947 */ /* 0x000fea0003800000 */
[----:B------:R-:W0:Y:S01]  /*0ce0*/  S2UR UR6, SR_CgaCtaId ;  /* 0x00000000000679c3 */ /* 0x000e220000008800 */
[----:B------:R-:W-:Y:S01]  /*0cf0*/  UMOV UR5, 0x400 ;  /* 0x0000040000057882 */ /* 0x000fe20000000000 */
[----:B------:R-:W-:Y:S01]  /*0d00*/  LOP3.LUT R10, R2, 0x1, RZ, 0xfc, !PT ;  /* 0x00000001020a7812 */ /* 0x000fe200078efcff */
[----:B------:R-:W-:Y:S01]  /*0d10*/  IMAD.MOV.U32 R9, RZ, RZ, RZ ;  /* 0x000000ffff097224 */ /* 0x000fe200078e00ff */
[----:B------:R-:W-:Y:S01]  /*0d20*/  UISETP.NE.U32.AND UP0, UPT, UR4, URZ, UPT ;  /* 0x0000003f0400728c */ /* 0x000fe2000bf05070 */
[----:B------:R-:W-:Y:S01]  /*0d30*/  IMAD.MOV.U32 R5, RZ, RZ, R6 ;  /* 0x000000ffff057224 */ /* 0x000fe200078e0006 */
[----:B0-----:R-:W-:-:S04]  /*0d40*/  ULEA UR7, UR6, UR5, 0x18 ;  /* 0x0000000506077291 */ /* 0x001fc8000f8ec03f */
[----:B------:R-:W-:Y:S02]  /*0d50*/  UIADD3 UR6, UR7, 0x12000, URZ ;  /* 0x0001200007067890 */ /* 0x000fe4000fffe03f */
[----:B------:R-:W-:Y:S02]  /*0d60*/  USHF.R.U32.HI UR5, URZ, 0x4, UR7 ;  /* 0x000000043f057899 */ /* 0x000fe40008011607 */
[----:B------:R-:W-:Y:S02]  /*0d70*/  USHF.R.U32.HI UR6, URZ, 0x4, UR6 ;  /* 0x000000043f067899 */ /* 0x000fe40008011606 */
[----:B------:R-:W-:Y:S02]  /*0d80*/  ULOP3.LUT UR5, UR5, 0x3fff, URZ, 0xc0, !UPT ;  /* 0x00003fff05057892 */ /* 0x000fe4000f8ec03f */
[----:B------:R-:W-:Y:S02]  /*0d90*/  ULOP3.LUT UR6, UR6, 0x3fff, URZ, 0xc0, !UPT ;  /* 0x00003fff06067892 */ /* 0x000fe4000f8ec03f */
[----:B------:R-:W-:-:S02]  /*0da0*/  ULOP3.LUT UR14, UR5, 0x10000, URZ, 0xfc, !UPT ;  /* 0x00010000050e7892 */ /* 0x000fc4000f8efc3f */
[----:B------:R-:W-:Y:S01]  /*0db0*/  ULOP3.LUT UR15, UR6, 0x1000000, URZ, 0xfc, !UPT ;  /* 0x01000000060f7892 */ /* 0x000fe2000f8efc3f */
[----:B------:R-:W-:-:S11]  /*0dc0*/  UMOV UR5, URZ ;  /* 0x0000003f00057c82 */ /* 0x000fd60008000000 */
.L_x_19:
[----:B------:R-:W-:-:S13]  /*0dd0*/  ISETP.NE.AND P1, PT, R10, 0x3, PT ;  /* 0x000000030a00780c */ /* 0x000fda0003f25270 */
[----:B0-----:R-:W-:Y:S05]  /*0de0*/  @!P1 BRA `(.L_x_15) ;  /* 0x0000000000049947 */ /* 0x001fea0003800000 */
[----:B------:R-:W-:Y:S01]  /*0df0*/  BPT.TRAP 0x1 ;  /* 0x000000040000795c */ /* 0x000fe20000300000 */
.L_x_15:
[----:B------:R-:W-:Y:S01]  /*0e00*/  SHF.L.U32 R7, R9, 0x1f, RZ ;  /* 0x0000001f09077819 */ /* 0x000fe200000006ff */
[----:B------:R-:W-:-:S12]  /*0e10*/  ULEA UR6, UR4, UR7, 0x3 ;  /* 0x0000000704067291 */ /* 0x000fd8000f8e183f */
.L_x_16:
[----:B0-----:R-:W-:-:S04]  /*0e20*/  IMAD.U32 R8, RZ, RZ, UR6 ;  /* 0x00000006ff087e24 */ /* 0x001fc8000f8e00ff */
[----:B------:R0:W2:Y:S03]  /*0e30*/  SYNCS.PHASECHK.TRANS64.TRYWAIT P0, [R8+URZ+0x36000], R7 ;  /* 0x03600007080075a7 */ /* 0x0000a6000800017f */
[----:B--2---:R-:W-:Y:S05]  /*0e40*/  @!P0 NANOSLEEP.SYNCS 0x989680 ;  /* 0x009896800000895d */ /* 0x004fea0003900000 */
[----:B------:R-:W2:Y:S02]  /*0e50*/  @!P0 SYNCS.PHASECHK.TRANS64 P0, [R8+URZ+0x36000], R7 ;  /* 0x03600007080085a7 */ /* 0x000ea4000800007f */
[----:B--2---:R-:W-:Y:S05]  /*0e60*/  @!P0 BRA `(.L_x_16) ;  /* 0xfffffffc00ec8947 */ /* 0x004fea000383ffff */
[----:B------:R-:W-:Y:S01]  /*0e70*/  ULEA UR8, UR4, UR14, 0x8 ;  /* 0x0000000e04087291 */ /* 0x000fe2000f8e403f */
[----:B------:R-:W-:Y:S01]  /*0e80*/  WARPGROUP.ARRIVE ;  /* 0x00000000000079c5 */ /* 0x000fe20000000000 */
[----:B------:R-:W-:Y:S01]  /*0e90*/  ULEA UR10, UR4, UR15, 0x9 ;  /* 0x0000000f040a7291 */ /* 0x000fe2000f8e483f */
[----:B------:R-:W-:Y:S01]  /*0ea0*/  UMOV UR9, 0x80000020 ;  /* 0x8000002000097882 */ /* 0x000fe20000000000 */
[----:B------:R-:W-:-:S07]  /*0eb0*/  UMOV UR11, 0x40000040 ;  /* 0x40000040000b7882 */ /* 0x000fce0000000000 */
[----:B------:R-:W-:Y:S01]  /*0ec0*/  HGMMA.64x128x16.F32.BF16 R24, gdesc[UR8].tnspB, R24, UP0 ;  /* 0x41e00000081879f0 */ /* 0x000fe2000bf01818 */
[----:B------:R-:W-:Y:S02]  /*0ed0*/  UIADD3 UR8, UR8, 0x2, URZ ;  /* 0x0000000208087890 */ /* 0x000fe4000fffe03f */
[----:B------:R-:W-:Y:S01]  /*0ee0*/  UIADD3 UR10, UR10, 0x80, URZ ;  /* 0x000000800a0a7890 */ /* 0x000fe2000fffe03f */
[----:B------:R-:W-:Y:S01]  /*0ef0*/  UMOV UR9, 0x80000020 ;  /* 0x8000002000097882 */ /* 0x000fe20000000000 */
[----:B------:R-:W-:-:S07]  /*0f00*/  UMOV UR11, 0x40000040 ;  /* 0x40000040000b7882 */ /* 0x000fce0000000000 */
[----:B------:R-:W-:Y:S03]  /*0f10*/  HGMMA.64x128x16.F32.BF16 R24, gdesc[UR8].tnspB, R24, gsb0 ;  /* 0x41e00000081879f0 */ /* 0x000fe60008001818 */
[----:B------:R-:W-:Y:S02]  /*0f20*/  WARPGROUP.DEPBAR.LE gsb0, 0x1 ;  /* 0x00008000000079c5 */ /* 0x000fe40000010100 */
[----:B------:R-:W-:Y:S05]  /*0f30*/  @!P1 BRA `(.L_x_17) ;  /* 0x0000000000049947 */ /* 0x000fea0003800000 */
[----:B------:R-:W-:Y:S01]  /*0f40*/  BPT.TRAP 0x1 ;  /* 0x000000040000795c */ /* 0x000fe20000300000 */
.L_x_17:
[----:B------:R-:W-:Y:S01]  /*0f50*/  ULEA UR6, UR5, UR7, 0x3 ;  /* 0x0000000705067291 */ /* 0x000fe2000f8e183f */
[----:B------:R-:W-:-:S03]  /*0f60*/  ISETP.GT.U32.AND P0, PT, R2, 0x1, PT ;  /* 0x000000010200780c */ /* 0x000fc60003f04070 */
[----:B------:R-:W-:-:S04]  /*0f70*/  UIADD3 UR6, UR6, 0x36090, URZ ;  /* 0x0003609006067890 */ /* 0x000fc8000fffe03f */
[----:B------:R-:W-:-:S09]  /*0f80*/  UPRMT UR6, URZ, 0x654, UR6 ;  /* 0x000006543f067896 */ /* 0x000fd20008000006 */
[----:B------:R-:W-:Y:S01]  /*0f90*/  SYNCS.ARRIVE.TRANS64.RED.A1T0 RZ, [UR6], RZ ;  /* 0x000000ffffff79a7 */ /* 0x000fe20008100406 */
[----:B------:R-:W-:Y:S05]  /*0fa0*/  @P0 BRA `(.L_x_18) ;  /* 0x0000000000040947 */ /* 0x000fea0003800000 */
[----:B------:R-:W-:Y:S01]  /*0fb0*/  BPT.TRAP 0x1 ;  /* 0x000000040000795c */ /* 0x000fe20000300000 */
.L_x_18:
[----:B------:R-:W-:Y:S01]  /*0fc0*/  UIADD3 UR4, UR4, 0x1, URZ ;  /* 0x0000000104047890 */ /* 0x000fe2000fffe03f */
[C---:B------:R-:W-:Y:S01]  /*0fd0*/  ISETP.GT.AND P0, PT, R5.reuse, 0x1, PT ;  /* 0x000000010500780c */ /* 0x040fe20003f04270 */
[----:B------:R-:W-:Y:S01]  /*0fe0*/  UIADD3 UR5, UR5, 0x1, URZ ;  /* 0x0000000105057890 */ /* 0x000fe2000fffe03f */
[----:B------:R-:W-:Y:S01]  /*0ff0*/  VIADD R5, R5, 0xffffffff ;  /* 0xffffffff05057836 */ /* 0x000fe20000000000 */
[----:B------:R-:W-:Y:S02]  /*1000*/  UISETP.NE.AND UP0, UPT, UR4, 0x12, UPT ;  /* 0x000000120400788c */ /* 0x000fe4000bf05270 */
[----:B------:R-:W-:Y:S02]  /*1010*/  UISETP.NE.AND UP1, UPT, UR5, 0x12, UPT ;  /* 0x000000120500788c */ /* 0x000fe4000bf25270 */
[----:B------:R-:W-:Y:S02]  /*1020*/  USEL UR6, URZ, 0x1, UP0 ;  /* 0x000000013f067887 */ /* 0x000fe40008000000 */
[----:B------:R-:W-:-:S02]  /*1030*/  USEL UR4, UR4, URZ, UP0 ;  /* 0x0000003f04047287 */ /* 0x000fc40008000000 */
[----:B------:R-:W-:Y:S02]  /*1040*/  USEL UR5, UR5, URZ, UP1 ;  /* 0x0000003f05057287 */ /* 0x000fe40008800000 */
[----:B------:R-:W-:Y:S01]  /*1050*/  UPLOP3.LUT UP0, UPT, UPT, UPT, UPT, 0x80, 0x0 ;  /* 0x000000000000789c */ /* 0x000fe20003f0f070 */
[----:B------:R-:W-:Y:S01]  /*1060*/  LOP3.LUT R9, R9, UR6, RZ, 0x3c, !PT ;  /* 0x0000000609097c12 */ /* 0x000fe2000f8e3cff */
[----:B------:R-:W-:Y:S09]  /*1070*/  @P0 BRA `(.L_x_19) ;  /* 0xfffffffc00540947 */ /* 0x000ff2000383ffff */
.L_x_14:
[----:B------:R-:W-:Y:S01]  /*1080*/  ISETP.GE.AND P0, PT, R4, 0x1, PT ;  /* 0x000000010400780c */ /* 0x000fe20003f06270 */
[----:B------:R-:W-:-:S12]  /*1090*/  WARPGROUP.DEPBAR.LE gsb0, 0x0 ;  /* 0x00008000000079c5 */ /* 0x000fd80000010000 */
[----:B------:R-:W-:Y:S05]  /*10a0*/  @!P0 BRA `(.L_x_20) ;  /* 0x0000000000448947 */ /* 0x000fea0003800000 */
[----:B------:R-:W-:-:S04]  /*10b0*/  LOP3.LUT R4, R2, 0x1, RZ, 0xfc, !PT ;  /* 0x0000000102047812 */ /* 0x000fc800078efcff */
[----:B------:R-:W-:-:S13]  /*10c0*/  ISETP.NE.AND P0, PT, R4, 0x3, PT ;  /* 0x000000030400780c */ /* 0x000fda0003f05270 */
[----:B------:R-:W-:Y:S05]  /*10d0*/  @!P0 BRA `(.L_x_21) ;  /* 0x0000000000048947 */ /* 0x000fea0003800000 */
[----:B------:R-:W-:Y:S01]  /*10e0*/  BPT.TRAP 0x1 ;  /* 0x000000040000795c */ /* 0x000fe20000300000 */
.L_x_21:
[----:B0-----:R-:W0:Y:S01]  /*10f0*/  S2R R7, SR_CgaCtaId ;  /* 0x0000000000077919 */ /* 0x001e220000008800 */
[----:B------:R-:W-:Y:S01]  /*1100*/  IMAD.WIDE.U32 R4, R6, 0x38e38e39, RZ ;  /* 0x38e38e3906047825 */ /* 0x000fe200078e00ff */
[----:B------:R-:W-:Y:S02]  /*1110*/  MOV R4, 0x400 ;  /* 0x0000040000047802 */ /* 0x000fe40000000f00 */
[----:B------:R-:W-:Y:S02]  /*1120*/  ISETP.GT.U32.AND P0, PT, R2, 0x1, PT ;  /* 0x000000010200780c */ /* 0x000fe40003f04070 */
[----:B------:R-:W-:-:S05]  /*1130*/  SHF.R.U32.HI R5, RZ, 0x2, R5 ;  /* 0x00000002ff057819 */ /* 0x000fca0000011605 */
[----:B------:R-:W-:Y:S01]  /*1140*/  IMAD R6, R5, -0x12, R6 ;  /* 0xffffffee05067824 */ /* 0x000fe200078e0206 */
[----:B0-----:R-:W-:-:S05]  /*1150*/  LEA R7, R7, R4, 0x18 ;  /* 0x0000000407077211 */ /* 0x001fca00078ec0ff */
[----:B------:R-:W-:-:S04]  /*1160*/  IMAD R6, R6, 0x8, R7 ;  /* 0x0000000806067824 */ /* 0x000fc800078e0207 */
[----:B------:R-:W-:-:S05]  /*1170*/  VIADD R6, R6, 0x36090 ;  /* 0x0003609006067836 */ /* 0x000fca0000000000 */
[----:B------:R-:W-:-:S04]  /*1180*/  PRMT R6, RZ, 0x654, R6 ;  /* 0x00000654ff067816 */ /* 0x000fc80000000006 */
[----:B------:R2:W-:Y:S01]  /*1190*/  SYNCS.ARRIVE.TRANS64.RED.A1T0 RZ, [R6+URZ], RZ ;  /* 0x000000ff06ff79a7 */ /* 0x0005e2000810043f */
[----:B------:R-:W-:Y:S05]  /*11a0*/  @P0 BRA `(.L_x_20) ;  /* 0x0000000000040947 */ /* 0x000fea0003800000 */
[----:B------:R-:W-:Y:S01]  /*11b0*/  BPT.TRAP 0x1 ;  /* 0x000000040000795c */ /* 0x000fe20000300000 */
.L_x_20:
[----:B------:R-:W4:Y:S01]  /*11c0*/  S2R R5, SR_TID.X ;  /* 0x0000000000057919 */ /* 0x000f220000002100 */
[----:B------:R-:W-:Y:S01]  /*11d0*/  ULDC.64 UR4, c[0x0][0x280] ;  /* 0x0000a00000047ab9 */ /* 0x000fe20000000a00 */
[----:B------:R-:W0:Y:S01]  /*11e0*/  S2R R4, SR_CTAID.Y ;  /* 0x0000000000047919 */ /* 0x000e220000002600 */
[----:B------:R-:W1:Y:S01]  /*11f0*/  S2R R15, SR_CTAID.X ;  /* 0x00000000000f7919 */ /* 0x000e620000002500 */
[----:B----4-:R-:W-:-:S04]  /*1200*/  SHF.R.S32.HI R2, RZ, 0x1f, R5 ;  /* 0x0000001fff027819 */ /* 0x010fc80000011405 */
[----:B------:R-:W-:Y:S01]  /*1210*/  LEA.HI R2, R2, R5, RZ, 0x7 ;  /* 0x0000000502027211 */ /* 0x000fe200078f38ff */
[----:B0-----:R-:W-:-:S03]  /*1220*/  IMAD.SHL.U32 R4, R4, 0x80, RZ ;  /* 0x0000008004047824 */ /* 0x001fc600078e00ff */
[----:B------:R-:W-:Y:S01]  /*1230*/  LOP3.LUT R2, R2, 0xffffff80, RZ, 0xc0, !PT ;  /* 0xffffff8002027812 */ /* 0x000fe200078ec0ff */
[----:B-1----:R-:W-:Y:S01]  /*1240*/  IMAD.SHL.U32 R8, R15, 0x40, RZ ;  /* 0x000000400f087824 */ /* 0x002fe200078e00ff */
[----:B------:R-:W-:-:S03]  /*1250*/  ISETP.GE.AND P0, PT, R4, UR5, PT ;  /* 0x0000000504007c0c */ /* 0x000fc6000bf06270 */
[----:B------:R-:W-:Y:S01]  /*1260*/  IMAD.IADD R2, R5, 0x1, -R2 ;  /* 0x0000000105027824 */ /* 0x000fe200078e0a02 */
[----:B------:R-:W-:-:S04]  /*1270*/  ISETP.GE.OR P0, PT, R8, UR4, P0 ;  /* 0x0000000408007c0c */ /* 0x000fc80008706670 */
[----:B------:R-:W-:-:S04]  /*1280*/  SHF.R.S32.HI R5, RZ, 0x1f, R2 ;  /* 0x0000001fff057819 */ /* 0x000fc80000011402 */
[----:B--2---:R-:W-:-:S04]  /*1290*/  LEA.HI R6, R5, R2, RZ, 0x2 ;  /* 0x0000000205067211 */ /* 0x004fc800078f10ff */
[--C-:B------:R-:W-:Y:S02]  /*12a0*/  SHF.R.S32.HI R10, RZ, 0x2, R6.reuse ;  /* 0x00000002ff0a7819 */ /* 0x100fe40000011406 */
[----:B------:R-:W-:-:S04]  /*12b0*/  SHF.R.S32.HI R7, RZ, 0x1f, R6 ;  /* 0x0000001fff077819 */ /* 0x000fc80000011406 */
[----:B------:R-:W-:-:S04]  /*12c0*/  LEA.HI R7, R7, R10, RZ, 0x3 ;  /* 0x0000000a07077211 */ /* 0x000fc800078f18ff */
[----:B------:R-:W-:Y:S01]  /*12d0*/  LOP3.LUT R11, R7, 0xfffffff8, RZ, 0xc0, !PT ;  /* 0xfffffff8070b7812 */ /* 0x000fe200078ec0ff */
[----:B------:R-:W-:Y:S06]  /*12e0*/  @P0 EXIT ;  /* 0x000000000000094d */ /* 0x000fec0003800000 */
[----:B------:R-:W0:Y:S01]  /*12f0*/  LDC.64 R16, c[0x0][0x5d0] ;  /* 0x00017400ff107b82 */ /* 0x000e220000000a00 */
[----:B------:R-:W-:Y:S01]  /*1300*/  IMAD.IADD R10, R10, 0x1, -R11 ;  /* 0x000000010a0a7824 */ /* 0x000fe200078e0a0b */
[----:B------:R-:W-:Y:S02]  /*1310*/  LOP3.LUT R7, R6, 0x7ffffffc, RZ, 0xc0, !PT ;  /* 0x7ffffffc06077812 */ /* 0x000fe400078ec0ff */
[----:B------:R-:W-:Y:S02]  /*1320*/  LEA.HI R5, R5, R2, RZ, 0x5 ;  /* 0x0000000205057211 */ /* 0x000fe400078f28ff */
[----:B------:R-:W-:Y:S01]  /*1330*/  SHF.R.S32.HI R11, RZ, 0x1f, R10 ;  /* 0x0000001fff0b7819 */ /* 0x000fe2000001140a */
[----:B------:R-:W-:Y:S01]  /*1340*/  IMAD.IADD R7, R2, 0x1, -R7 ;  /* 0x0000000102077824 */ /* 0x000fe200078e0a07 */
[----:B------:R-:W-:Y:S02]  /*1350*/  SHF.R.S32.HI R5, RZ, 0x5, R5 ;  /* 0x00000005ff057819 */ /* 0x000fe40000011405 */
[----:B---3-5:R-:W-:Y:S01]  /*1360*/  FSETP.NEU.AND P1, PT, R3, RZ, PT ;  /* 0x000000ff0300720b */ /* 0x028fe20003f2d000 */
[----:B------:R-:W-:-:S02]  /*1370*/  IMAD.SHL.U32 R7, R7, 0x2, RZ ;  /* 0x0000000207077824 */ /* 0x000fc400078e00ff */
[----:B------:R-:W-:-:S03]  /*1380*/  IMAD.WIDE R14, R15, 0x40, R10 ;  /* 0x000000400f0e7825 */ /* 0x000fc600078e020a */
[----:B------:R-:W-:Y:S01]  /*1390*/  SHF.R.S32.HI R9, RZ, 0x1f, R7 ;  /* 0x0000001fff097819 */ /* 0x000fe20000011407 */
[C---:B------:R-:W-:Y:S01]  /*13a0*/  IMAD R11, R5.reuse, -0x10, -R8 ;  /* 0xfffffff0050b7824 */ /* 0x040fe200078e0a08 */
[C---:B------:R-:W-:Y:S01]  /*13b0*/  IADD3 R8, P0, R4.reuse, R7, RZ ;  /* 0x0000000704087210 */ /* 0x040fe20007f1e0ff */
[----:B------:R-:W-:Y:S01]  /*13c0*/  IMAD.WIDE R14, R5, 0x10, R14 ;  /* 0x00000010050e7825 */ /* 0x000fe200078e020e */
[----:B------:R-:W-:Y:S02]  /*13d0*/  IADD3 R2, -R7, UR5, -R4 ;  /* 0x0000000507027c10 */ /* 0x000fe4000fffe904 */
[----:B------:R-:W-:Y:S01]  /*13e0*/  LEA.HI.X.SX32 R9, R4, R9, 0x1, P0 ;  /* 0x0000000904097211 */ /* 0x000fe200000f0eff */
[-C--:B0-----:R-:W-:Y:S01]  /*13f0*/  IMAD R4, R15, R16.reuse, RZ ;  /* 0x000000100f047224 */ /* 0x081fe200078e02ff */
[----:B------:R-:W-:Y:S02]  /*1400*/  IADD3 R10, R11, UR4, -R10 ;  /* 0x000000040b0a7c10 */ /* 0x000fe4000fffe80a */
[----:B------:R-:W-:Y:S01]  /*1410*/  ISETP.GT.AND P0, PT, R2, RZ, PT ;  /* 0x000000ff0200720c */ /* 0x000fe20003f04270 */
[----:B------:R-:W-:Y:S01]  /*1420*/  IMAD.WIDE.U32 R12, R14, R16, R8 ;  /* 0x000000100e0c7225 */ /* 0x000fe200078e0008 */
[----:B------:R-:W-:-:S02]  /*1430*/  SHF.L.U64.HI R11, R16, 0x3, R17 ;  /* 0x00000003100b7819 */ /* 0x000fc40000010211 */
[----:B------:R-:W-:Y:S01]  /*1440*/  ISETP.GT.AND P2, PT, R10, RZ, P0 ;  /* 0x000000ff0a00720c */ /* 0x000fe20000744270 */
[----:B------:R-:W-:Y:S02]  /*1450*/  IMAD R7, R14, R17, R4 ;  /* 0x000000110e077224 */ /* 0x000fe400078e0204 */
[----:B------:R-:W-:Y:S02]  /*1460*/  IMAD.SHL.U32 R16, R16, 0x8, RZ ;  /* 0x0000000810107824 */ /* 0x000fe400078e00ff */
[----:B------:R-:W-:Y:S01]  /*1470*/  IMAD.IADD R7, R13, 0x1, R7 ;  /* 0x000000010d077824 */ /* 0x000fe200078e0207 */
[----:B------:R-:W-:Y:S07]  /*1480*/  @!P1 BRA `(.L_x_22) ;  /* 0x0000002c00fc9947 */ /* 0x000fee0003800000 */
[----:B------:R-:W-:Y:S01]  /*1490*/  ULDC.64 UR6, c[0x0][0x5b0] ;  /* 0x00016c0000067ab9 */ /* 0x000fe20000000a00 */
[----:B------:R-:W-:Y:S01]  /*14a0*/  ULDC.64 UR8, c[0x0][0x5a8] ;  /* 0x00016a0000087ab9 */ /* 0x000fe20000000a00 */
[----:B------:R-:W-:Y:S01]  /*14b0*/  IMAD R13, R15, UR6, RZ ;  /* 0x000000060f0d7c24 */ /* 0x000fe2000f8e02ff */
[----:B------:R-:W-:Y:S01]  /*14c0*/  ULDC.64 UR4, c[0x0][0x5c8] ;  /* 0x0001720000047ab9 */ /* 0x000fe20000000a00 */
[----:B------:R-:W-:-:S04]  /*14d0*/  IMAD.WIDE.U32 R18, R14, UR6, R8 ;  /* 0x000000060e127c25 */ /* 0x000fc8000f8e0008 */
[----:B------:R-:W-:Y:S01]  /*14e0*/  IMAD R13, R14, UR7, R13 ;  /* 0x000000070e0d7c24 */ /* 0x000fe2000f8e020d */
[----:B------:R-:W-:-:S03]  /*14f0*/  LEA R4, P1, R18, UR8, 0x1 ;  /* 0x0000000812047c11 */ /* 0x000fc6000f8208ff */
[----:B------:R-:W-:-:S05]  /*1500*/  IMAD.IADD R5, R19, 0x1, R13 ;  /* 0x0000000113057824 */ /* 0x000fca00078e020d */
[----:B------:R-:W-:-:S05]  /*1510*/  LEA.HI.X R5, R18, UR9, R5, 0x1, P1 ;  /* 0x0000000912057c11 */ /* 0x000fca00088f0c05 */
[----:B------:R-:W2:Y:S01]  /*1520*/  @P2 LDG.E.LTC128B.U16 R17, desc[UR12][R4.64] ;  /* 0x0000000c04112981 */ /* 0x000ea2000c1e1520 */
[----:B------:R-:W-:Y:S01]  /*1530*/  ISETP.GT.AND P1, PT, R2, 0x1, PT ;  /* 0x000000010200780c */ /* 0x000fe20003f24270 */
[----:B------:R-:W-:Y:S03]  /*1540*/  BSSY B0, `(.L_x_23) ;  /* 0x000000b000007945 */ /* 0x000fe60003800000 */
[----:B------:R-:W-:Y:S01]  /*1550*/  ISETP.GT.AND P3, PT, R10, RZ, P1 ;  /* 0x000000ff0a00720c */ /* 0x000fe20000f64270 */
[----:B--2---:R-:W-:-:S04]  /*1560*/  IMAD.U32 R6, R17, 0x10000, RZ ;  /* 0x0001000011067824 */ /* 0x004fc800078e00ff */
[----:B------:R-:W-:Y:S01]  /*1570*/  FMUL R19, R6, R3 ;  /* 0x0000000306137220 */ /* 0x000fe20000400000 */
[----:B------:R-:W-:-:S03]  /*1580*/  LEA R6, P4, R12, UR4, 0x1 ;  /* 0x000000040c067c11 */ /* 0x000fc6000f8808ff */
[----:B------:R-:W-:Y:S01]  /*1590*/  FFMA R19, R24, R0, R19 ;  /* 0x0000000018137223 */ /* 0x000fe20000000013 */
[----:B------:R-:W-:-:S04]  /*15a0*/  LEA.HI.X R7, R12, UR5, R7, 0x1, P4 ;  /* 0x000000050c077c11 */ /* 0x000fc8000a0f0c07 */
[----:B------:R-:W-:-:S05]  /*15b0*/  F2FP.BF16.F32.PACK_AB R19, RZ, R19 ;  /* 0x00000013ff13723e */ /* 0x000fca00000010ff */
[----:B------:R0:W-:Y:S01]  /*15c0*/  @P2 STG.E.U16 desc[UR12][R6.64], R19 ;  /* 0x0000001306002986 */ /* 0x0001e2000c10150c */
[----:B------:R-:W-:Y:S05]  /*15d0*/  @!P3 BRA `(.L_x_24) ;  /* 0x000000000004b947 */ /* 0x000fea0003800000 */
[----:B------:R1:W5:Y:S02]  /*15e0*/  LDG.E.LTC128B.U16 R17, desc[UR12][R4.64+0x2] ;  /* 0x0000020c04117981 */ /* 0x000364000c1e1520 */
.L_x_24:
[----:B------:R-:W-:Y:S05]  /*15f0*/  BSYNC B0 ;  /* 0x0000000000007941 */ /* 0x000fea0003800000 */
.L_x_23:
[----:B------:R-:W-:Y:S01]  /*1600*/  USHF.L.U32 UR5, UR6, 0x3, URZ ;  /* 0x0000000306057899 */ /* 0x000fe2000800063f */
[----:B-----5:R-:W-:Y:S01]  /*1610*/  IMAD.U32 R12, R17, 0x10000, RZ ;  /* 0x00010000110c7824 */ /* 0x020fe200078e00ff */
[----:B------:R-:W-:Y:S01]  /*1620*/  USHF.L.U64.HI UR4, UR6, 0x3, UR7 ;  /* 0x0000000306047899 */ /* 0x000fe20008010207 */
[----:B------:R-:W-:Y:S02]  /*1630*/  ISETP.GT.AND P0, PT, R10, 0x8, P0 ;  /* 0x000000080a00780c */ /* 0x000fe40000704270 */
[----:B------:R-:W-:Y:S01]  /*1640*/  FMUL R12, R12, R3 ;  /* 0x000000030c0c7220 */ /* 0x000fe20000400000 */
[----:B------:R-:W-:Y:S02]  /*1650*/  IMAD.U32 R18, RZ, RZ, UR5 ;  /* 0x00000005ff127e24 */ /* 0x000fe4000f8e00ff */
[----:B0-----:R-:W-:Y:S02]  /*1660*/  IMAD.U32 R19, RZ, RZ, UR4 ;  /* 0x00000004ff137e24 */ /* 0x001fe4000f8e00ff */
[----:B------:R-:W-:Y:S01]  /*1670*/  FFMA R12, R25, R0, R12 ;  /* 0x00000000190c7223 */ /* 0x000fe2000000000c */
[----:B------:R-:W-:-:S04]  /*1680*/  IMAD.WIDE.U32 R18, R14, UR6, R18 ;  /* 0x000000060e127c25 */ /* 0x000fc8000f8e0012 */
[----:B------:R-:W-:Y:S02]  /*1690*/  F2FP.BF16.F32.PACK_AB R12, RZ, R12 ;  /* 0x0000000cff0c723e */ /* 0x000fe400000010ff */
[----:B------:R-:W-:Y:S02]  /*16a0*/  IADD3 R14, P2, R8, R18, RZ ;  /* 0x00000012080e7210 */ /* 0x000fe40007f5e0ff */
[----:B------:R-:W-:Y:S02]  /*16b0*/  PRMT R15, R12, 0x7610, R15 ;  /* 0x000076100c0f7816 */ /* 0x000fe4000000000f */
[----:B------:R-:W-:Y:S02]  /*16c0*/  IADD3.X R9, R9, R13, R19, P2, !PT ;  /* 0x0000000d09097210 */ /* 0x000fe400017fe413 */
[C---:B------:R-:W-:Y:S01]  /*16d0*/  LEA R8, P2, R14.reuse, UR8, 0x1 ;  /* 0x000000080e087c11 */ /* 0x040fe2000f8408ff */
[----:B------:R0:W-:Y:S03]  /*16e0*/  @P3 STG.E.U16 desc[UR12][R6.64+0x2], R15 ;  /* 0x0000020f06003986 */ /* 0x0001e6000c10150c */
[----:B------:R-:W-:-:S02]  /*16f0*/  LEA.HI.X R9, R14, UR9, R9, 0x1, P2 ;  /* 0x000000090e097c11 */ /* 0x000fc400090f0c09 */
[----:B------:R-:W-:-:S06]  /*1700*/  PRMT R14, R17, 0x7610, R14 ;  /* 0x00007610110e7816 */ /* 0x000fcc000000000e */
[----:B------:R-:W2:Y:S01]  /*1710*/  @P0 LDG.E.LTC128B.U16 R14, desc[UR12][R8.64] ;  /* 0x0000000c080e0981 */ /* 0x000ea2000c1e1520 */
[C---:B------:R-:W-:Y:S01]  /*1720*/  SHF.L.U64.HI R11, R16.reuse, 0x1, R11 ;  /* 0x00000001100b7819 */ /* 0x040fe2000001020b */
[----:B------:R-:W-:Y:S01]  /*1730*/  BSSY B0, `(.L_x_25) ;  /* 0x000000b000007945 */ /* 0x000fe20003800000 */
[----:B------:R-:W-:Y:S02]  /*1740*/  LEA R16, P2, R16, R6, 0x1 ;  /* 0x0000000610107211 */ /* 0x000fe400078408ff */
[----:B------:R-:W-:-:S03]  /*1750*/  ISETP.GT.AND P1, PT, R10, 0x8, P1 ;  /* 0x000000080a00780c */ /* 0x000fc60000f24270 */
[----:B------:R-:W-:Y:S02]  /*1760*/  IMAD.X R17, R11, 0x1, R7, P2 ;  /* 0x000000010b117824 */ /* 0x000fe400010e0607 */
[----:B--2---:R-:W-:-:S04]  /*1770*/  IMAD.U32 R12, R14, 0x10000, RZ ;  /* 0x000100000e0c7824 */ /* 0x004fc800078e00ff */
[----:B------:R-:W-:-:S04]  /*1780*/  FMUL R13, R12, R3 ;  /* 0x000000030c0d7220 */ /* 0x000fc80000400000 */
[----:B------:R-:W-:-:S05]  /*1790*/  FFMA R13, R26, R0, R13 ;  /* 0x000000001a0d7223 */ /* 0x000fca000000000d */
[----:B------:R-:W-:-:S05]  /*17a0*/  F2FP.BF16.F32.PACK_AB R13, RZ, R13 ;  /* 0x0000000dff0d723e */ /* 0x000fca00000010ff */
[----:B------:R0:W-:Y:S01]  /*17b0*/  @P0 STG.E.U16 desc[UR12][R16.64], R13 ;  /* 0x0000000d10000986 */ /* 0x0001e2000c10150c */
[----:B------:R-:W-:Y:S05]  /*17c0*/  @!P1 BRA `(.L_x_26) ;  /* 0x0000000000049947 */ /* 0x000fea0003800000 */
[----:B------:R2:W5:Y:S02]  /*17d0*/  LDG.E.LTC128B.U16 R14, desc[UR12][R8.64+0x2] ;  /* 0x0000020c080e7981 */ /* 0x000564000c1e1520 */
.L_x_26:
[----:B------:R-:W-:Y:S05]  /*17e0*/  BSYNC B0 ;  /* 0x0000000000007941 */ /* 0x000fea0003800000 */
.L_x_25:
[----:B-----5:R-:W-:Y:S01]  /*17f0*/  IMAD.U32 R12, R14, 0x10000, RZ ;  /* 0x000100000e0c7824 */ /* 0x020fe200078e00ff */
[----:B------:R-:W-:Y:S01]  /*1800*/  ISETP.GT.AND P0, PT, R2, 0x8, PT ;  /* 0x000000080200780c */ /* 0x000fe20003f04270 */
[----:B0-----:R-:W-:Y:S01]  /*1810*/  @P1 IMAD.MOV.U32 R13, RZ, RZ, R17 ;  /* 0x000000ffff0d1224 */ /* 0x001fe200078e0011 */
[----:B------:R-:W-:Y:S01]  /*1820*/  BSSY B0, `(.L_x_27) ;  /* 0x000000a000007945 */ /* 0x000fe20003800000 */
[----:B------:R-:W-:Y:S01]  /*1830*/  FMUL R12, R12, R3 ;  /* 0x000000030c0c7220 */ /* 0x000fe20000400000 */
[----:B------:R-:W-:-:S03]  /*1840*/  ISETP.GT.AND P2, PT, R10, RZ, P0 ;  /* 0x000000ff0a00720c */ /* 0x000fc60000744270 */
[----:B------:R-:W-:-:S05]  /*1850*/  FFMA R12, R27, R0, R12 ;  /* 0x000000001b0c7223 */ /* 0x000fca000000000c */
[----:B------:R-:W-:-:S04]  /*1860*/  F2FP.BF16.F32.PACK_AB R12, RZ, R12 ;  /* 0x0000000cff0c723e */ /* 0x000fc800000010ff */
[----:B------:R-:W-:Y:S01]  /*1870*/  PRMT R11, R12, 0x7610, R11 ;  /* 0x000076100c0b7816 */ /* 0x000fe2000000000b */
[----:B------:R-:W-:-:S05]  /*1880*/  @P1 IMAD.MOV.U32 R12, RZ, RZ, R16 ;  /* 0x000000ffff0c1224 */ /* 0x000fca00078e0010 */
[----:B------:R0:W-:Y:S01]  /*1890*/  @P1 STG.E.U16 desc[UR12][R12.64+0x2], R11 ;  /* 0x0000020b0c001986 */ /* 0x0001e2000c10150c */
[----:B------:R-:W-:Y:S05]  /*18a0*/  @!P2 BRA `(.L_x_28) ;  /* 0x000000000004a947 */ /* 0x000fea0003800000 */
[----:B------:R3:W5:Y:S02]  /*18b0*/  LDG.E.LTC128B.U16 R14, desc[UR12][R4.64+0x10] ;  /* 0x0000100c040e7981 */ /* 0x000764000c1e1520 */
.L_x_28:
[----:B------:R-:W-:Y:S05]  /*18c0*/  BSYNC B0 ;  /* 0x0000000000007941 */ /* 0x000fea0003800000 */
.L_x_27:
[----:B0----5:R-:W-:Y:S01]  /*18d0*/  IMAD.U32 R12, R14, 0x10000, RZ ;  /* 0x000100000e0c7824 */ /* 0x021fe200078e00ff */
[----:B------:R-:W-:Y:S01]  /*18e0*/  ISETP.GT.AND P1, PT, R2, 0x9, PT ;  /* 0x000000090200780c */ /* 0x000fe20003f24270 */
[----:B------:R-:W-:Y:S02]  /*18f0*/  BSSY B0, `(.L_x_29) ;  /* 0x0000008000007945 */ /* 0x000fe40003800000 */
[----:B------:R-:W-:Y:S01]  /*1900*/  FMUL R11, R12, R3 ;  /* 0x000000030c0b7220 */ /* 0x000fe20000400000 */
[----:B------:R-:W-:-:S03]  /*1910*/  ISETP.GT.AND P3, PT, R10, RZ, P1 ;  /* 0x000000ff0a00720c */ /* 0x000fc60000f64270 */
[----:B------:R-:W-:-:S05]  /*1920*/  FFMA R11, R28, R0, R11 ;  /* 0x000000001c0b7223 */ /* 0x000fca000000000b */
[----:B------:R-:W-:-:S05]  /*1930*/  F2FP.BF16.F32.PACK_AB R11, RZ, R11 ;  /* 0x0000000bff0b723e */ /* 0x000fca00000010ff */
[----:B------:R0:W-:Y:S01]  /*1940*/  @P2 STG.E.U16 desc[UR12][R6.64+0x10], R11 ;  /* 0x0000100b06002986 */ /* 0x0001e2000c10150c */
[----:B------:R-:W-:Y:S05]  /*1950*/  @!P3 BRA `(.L_x_30) ;  /* 0x000000000004b947 */ /* 0x000fea0003800000 */
[----:B------:R4:W5:Y:S02]  /*1960*/  LDG.E.LTC128B.U16 R14, desc[UR12][R4.64+0x12] ;  /* 0x0000120c040e7981 */ /* 0x000964000c1e1520 */
.L_x_30:
[----:B------:R-:W-:Y:S05]  /*1970*/  BSYNC B0 ;  /* 0x0000000000007941 */ /* 0x000fea0003800000 */
.L_x_29:
[----:B-----5:R-:W-:Y:S01]  /*1980*/  IMAD.U32 R12, R14, 0x10000, RZ ;  /* 0x000100000e0c7824 */ /* 0x020fe200078e00ff */
[----:B------:R-:W-:Y:S01]  /*1990*/  ISETP.GT.AND P0, PT, R10, 0x8, P0 ;  /* 0x000000080a00780c */ /* 0x000fe20000704270 */
[----:B------:R-:W-:Y:S02]  /*19a0*/  BSSY B0, `(.L_x_31) ;  /* 0x0000007000007945 */ /* 0x000fe40003800000 */
[----:B------:R-:W-:-:S04]  /*19b0*/  FMUL R12, R12, R3 ;  /* 0x000000030c0c7220 */ /* 0x000fc80000400000 */
[----:B------:R-:W-:-:S05]  /*19c0*/  FFMA R12, R29, R0, R12 ;  /* 0x000000001d0c7223 */ /* 0x000fca000000000c */
[----:B------:R-:W-:-:S05]  /*19d0*/  F2FP.BF16.F32.PACK_AB R12, RZ, R12 ;  /* 0x0000000cff0c723e */ /* 0x000fca00000010ff */
[----:B------:R0:W-:Y:S01]  /*19e0*/  @P3 STG.E.U16 desc[UR12][R6.64+0x12], R12 ;  /* 0x0000120c06003986 */ /* 0x0001e2000c10150c */
[----:B------:R-:W-:Y:S05]  /*19f0*/  @!P0 BRA `(.L_x_32) ;  /* 0x0000000000048947 */ /* 0x000fea0003800000 */
[----:B------:R0:W5:Y:S02]  /*1a00*/  LDG.E.LTC128B.U16 R14, desc[UR12][R8.64+0x10] ;  /* 0x0000100c080e7981 */ /* 0x000164000c1e1520 */
.L_x_32:
[----:B------:R-:W-:Y:S05]  /*1a10*/  BSYNC B0 ;  /* 0x0000000000007941 */ /* 0x000fea0003800000 */
.L_x_31:
[----:B0----5:R-:W-:Y:S01]  /*1a20*/  IMAD.U32 R12, R14, 0x10000, RZ ;  /* 0x000100000e0c7824 */ /* 0x021fe200078e00ff */
[----:B------:R-:W-:Y:S01]  /*1a30*/  ISETP.GT.AND P1, PT, R10, 0x8, P1 ;  /* 0x000000080a00780c */ /* 0x000fe20000f24270 */
[----:B------:R-:W-:Y:S01]  /*1a40*/  @P0 IMAD.MOV.U32 R13, RZ, RZ, R17 ;  /* 0x000000ffff0d0224 */ /* 0x000fe200078e0011 */
[----:B------:R-:W-:Y:S01]  /*1a50*/  BSSY B0, `(.L_x_33) ;  /* 0x0000008000007945 */ /* 0x000fe20003800000 */
[----:B------:R-:W-:Y:S01]  /*1a60*/  FMUL R11, R12, R3 ;  /* 0x000000030c0b7220 */ /* 0x000fe20000400000 */
[----:B------:R-:W-:-:S03]  /*1a70*/  @P0 IMAD.MOV.U32 R12, RZ, RZ, R16 ;  /* 0x000000ffff0c0224 */ /* 0x000fc600078e0010 */
[----:B------:R-:W-:-:S05]  /*1a80*/  FFMA R11, R30, R0, R11 ;  /* 0x000000001e0b7223 */ /* 0x000fca000000000b */
[----:B------:R-:W-:-:S05]  /*1a90*/  F2FP.BF16.F32.PACK_AB R11, RZ, R11 ;  /* 0x0000000bff0b723e */ /* 0x000fca00000010ff */
[----:B------:R0:W-:Y:S01]  /*1aa0*/  @P0 STG.E.U16 desc[UR12][R12.64+0x10], R11 ;  /* 0x0000100b0c000986 */ /* 0x0001e2000c10150c */
[----:B------:R-:W-:Y:S05]  /*1ab0*/  @!P1 BRA `(.L_x_34) ;  /* 0x0000000000049947 */ /* 0x000fea0003800000 */
[----:B------:R0:W5:Y:S02]  /*1ac0*/  LDG.E.LTC128B.U16 R14, desc[UR12][R8.64+0x12] ;  /* 0x0000120c080e7981 */ /* 0x000164000c1e1520 */
.L_x_34:
[----:B------:R-:W-:Y:S05]  /*1ad0*/  BSYNC B0 ;  /* 0x0000000000007941 */ /* 0x000fea0003800000 */
.L_x_33:
[----:B0----5:R-:W-:Y:S01]  /*1ae0*/  IMAD.U32 R12, R14, 0x10000, RZ ;  /* 0x000100000e0c7824 */ /* 0x021fe200078e00ff */
[----:B------:R-:W-:Y:S01]  /*1af0*/  ISETP.GT.AND P0, PT, R2, 0x10, PT ;  /* 0x000000100200780c */ /* 0x000fe20003f04270 */
[----:B------:R-:W-:Y:S01]  /*1b00*/  @P1 IMAD.MOV.U32 R13, RZ, RZ, R17 ;  /* 0x000000ffff0d1224 */ /* 0x000fe200078e0011 */
        /* <DEDUP_REMOVED lines=10> */
.L_x_36:
[----:B------:R-:W-:Y:S05]  /*1bb0*/  BSYNC B0 ;  /* 0x0000000000007941 */ /* 0x000fea0003800000 */
.L_x_35:
        /* <DEDUP_REMOVED lines=10> */
.L_x_38:
[----:B------:R-:W-:Y:S05]  /*1c60*/  BSYNC B0 ;  /* 0x0000000000007941 */ /* 0x000fea0003800000 */
.L_x_37:
        /* <DEDUP_REMOVED lines=9> */
.L_x_40:
[----:B------:R-:W-:Y:S05]  /*1d00*/  BSYNC B0 ;  /* 0x0000000000007941 */ /* 0x000fea0003800000 */
.L_x_39:
        /* <DEDUP_REMOVED lines=11> */
.L_x_42:
[----:B------:R-:W-:Y:S05]  /*1dc0*/  BSYNC B0 ;  /* 0x0000000000007941 */ /* 0x000fea0003800000 */
.L_x_41:
        /* <DEDUP_REMOVED lines=13> */
.L_x_44:
[----:B------:R-:W-:Y:S05]  /*1ea0*/  BSYNC B0 ;  /* 0x0000000000007941 */ /* 0x000fea0003800000 */
.L_x_43:
        /* <DEDUP_REMOVED lines=10> */
.L_x_46:
[----:B------:R-:W-:Y:S05]  /*1f50*/  BSYNC B0 ;  /* 0x0000000000007941 */ /* 0x000fea0003800000 */
.L_x_45:
        /* <DEDUP_REMOVED lines=9> */
.L_x_48:
[----:B------:R-:W-:Y:S05]  /*1ff0*/  BSYNC B0 ;  /* 0x0000000000007941 */ /* 0x000fea0003800000 */
.L_x_47:
        /* <DEDUP_REMOVED lines=11> */
.L_x_50:
[----:B------:R-:W-:Y:S05]  /*20b0*/  BSYNC B0 ;  /* 0x0000000000007941 */ /* 0x000fea0003800000 */
.L_x_49:
        /* <DEDUP_REMOVED lines=13> */
.L_x_52:
[----:B------:R-:W-:Y:S05]  /*2190*/  BSYNC B0 ;  /* 0x0000000000007941 */ /* 0x000fea0003800000 */
.L_x_51:
        /* <DEDUP_REMOVED lines=10> */
.L_x_54:
[----:B------:R-:W-:Y:S05]  /*2240*/  BSYNC B0 ;  /* 0x0000000000007941 */ /* 0x000fea0003800000 */
.L_x_53:
        /* <DEDUP_REMOVED lines=9> */
.L_x_56:
[----:B------:R-:W-:Y:S05]  /*22e0*/  BSYNC B0 ;  /* 0x0000000000007941 */ /* 0x000fea0003800000 */
.L_x_55:
        /* <DEDUP_REMOVED lines=11> */
.L_x_58:
[----:B------:R-:W-:Y:S05]  /*23a0*/  BSYNC B0 ;  /* 0x0000000000007941 */ /* 0x000fea0003800000 */
.L_x_57:
        /* <DEDUP_REMOVED lines=13> */
.L_x_60:
[----:B------:R-:W-:Y:S05]  /*2480*/  BSYNC B0 ;  /* 0x0000000000007941 */ /* 0x000fea0003800000 */
.L_x_59:
        /* <DEDUP_REMOVED lines=10> */
.L_x_62:
[----:B------:R-:W-:Y:S05]  /*2530*/  BSYNC B0 ;  /* 0x0000000000007941 */ /* 0x000fea0003800000 */
.L_x_61:
        /* <DEDUP_REMOVED lines=9> */
.L_x_64:
[----:B------:R-:W-:Y:S05]  /*25d0*/  BSYNC B0 ;  /* 0x0000000000007941 */ /* 0x000fea0003800000 */
.L_x_63:
        /* <DEDUP_REMOVED lines=11> */
.L_x_66:
[----:B------:R-:W-:Y:S05]  /*2690*/  BSYNC B0 ;  /* 0x0000000000007941 */ /* 0x000fea0003800000 */
.L_x_65:
        /* <DEDUP_REMOVED lines=13> */
.L_x_68:
[----:B------:R-:W-:Y:S05]  /*2770*/  BSYNC B0 ;  /* 0x0000000000007941 */ /* 0x000fea0003800000 */
.L_x_67:
        /* <DEDUP_REMOVED lines=10> */
.L_x_70:
[----:B------:R-:W-:Y:S05]  /*2820*/  BSYNC B0 ;  /* 0x0000000000007941 */ /* 0x000fea0003800000 */
.L_x_69:
        /* <DEDUP_REMOVED lines=9> */
.L_x_72:
[----:B------:R-:W-:Y:S05]  /*28c0*/  BSYNC B0 ;  /* 0x0000000000007941 */ /* 0x000fea0003800000 */
.L_x_71:
        /* <DEDUP_REMOVED lines=11> */
.L_x_74:
[----:B------:R-:W-:Y:S05]  /*2980*/  BSYNC B0 ;  /* 0x0000000000007941 */ /* 0x000fea0003800000 */
.L_x_73:
        /* <DEDUP_REMOVED lines=13> */
.L_x_76:
[----:B------:R-:W-:Y:S05]  /*2a60*/  BSYNC B0 ;  /* 0x0000000000007941 */ /* 0x000fea0003800000 */
.L_x_75:
        /* <DEDUP_REMOVED lines=10> */
.L_x_78:
[----:B------:R-:W-:Y:S05]  /*2b10*/  BSYNC B0 ;  /* 0x0000000000007941 */ /* 0x000fea0003800000 */
.L_x_77:
        /* <DEDUP_REMOVED lines=9> */
.L_x_80:
[----:B------:R-:W-:Y:S05]  /*2bb0*/  BSYNC B0 ;  /* 0x0000000000007941 */ /* 0x000fea0003800000 */
.L_x_79:
        /* <DEDUP_REMOVED lines=11> */
.L_x_82:
[----:B------:R-:W-:Y:S05]  /*2c70*/  BSYNC B0 ;  /* 0x0000000000007941 */ /* 0x000fea0003800000 */
.L_x_81:
        /* <DEDUP_REMOVED lines=13> */
.L_x_84:
[----:B------:R-:W-:Y:S05]  /*2d50*/  BSYNC B0 ;  /* 0x0000000000007941 */ /* 0x000fea0003800000 */
.L_x_83:
        /* <DEDUP_REMOVED lines=10> */
.L_x_86:
[----:B------:R-:W-:Y:S05]  /*2e00*/  BSYNC B0 ;  /* 0x0000000000007941 */ /* 0x000fea0003800000 */
.L_x_85:
        /* <DEDUP_REMOVED lines=9> */
.L_x_88:
[----:B------:R-:W-:Y:S05]  /*2ea0*/  BSYNC B0 ;  /* 0x0000000000007941 */ /* 0x000fea0003800000 */
.L_x_87:
        /* <DEDUP_REMOVED lines=11> */
.L_x_90:
[----:B------:R-:W-:Y:S05]  /*2f60*/  BSYNC B0 ;  /* 0x0000000000007941 */ /* 0x000fea0003800000 */
.L_x_89:
        /* <DEDUP_REMOVED lines=13> */
.L_x_92:
[----:B------:R-:W-:Y:S05]  /*3040*/  BSYNC B0 ;  /* 0x0000000000007941 */ /* 0x000fea0003800000 */
.L_x_91:
        /* <DEDUP_REMOVED lines=10> */
.L_x_94:
[----:B------:R-:W-:Y:S05]  /*30f0*/  BSYNC B0 ;  /* 0x0000000000007941 */ /* 0x000fea0003800000 */
.L_x_93:
        /* <DEDUP_REMOVED lines=9> */
.L_x_96:
[----:B------:R-:W-:Y:S05]  /*3190*/  BSYNC B0 ;  /* 0x0000000000007941 */ /* 0x000fea0003800000 */
.L_x_95:
        /* <DEDUP_REMOVED lines=11> */
.L_x_98:
[----:B------:R-:W-:Y:S05]  /*3250*/  BSYNC B0 ;  /* 0x0000000000007941 */ /* 0x000fea0003800000 */
.L_x_97:
        /* <DEDUP_REMOVED lines=13> */
.L_x_100:
[----:B------:R-:W-:Y:S05]  /*3330*/  BSYNC B0 ;  /* 0x0000000000007941 */ /* 0x000fea0003800000 */
.L_x_99:
        /* <DEDUP_REMOVED lines=10> */
.L_x_102:
[----:B------:R-:W-:Y:S05]  /*33e0*/  BSYNC B0 ;  /* 0x0000000000007941 */ /* 0x000fea0003800000 */
.L_x_101:
        /* <DEDUP_REMOVED lines=9> */
.L_x_104:
[----:B------:R-:W-:Y:S05]  /*3480*/  BSYNC B0 ;  /* 0x0000000000007941 */ /* 0x000fea0003800000 */
.L_x_103:
        /* <DEDUP_REMOVED lines=11> */
.L_x_106:
[----:B------:R-:W-:Y:S05]  /*3540*/  BSYNC B0 ;  /* 0x0000000000007941 */ /* 0x000fea0003800000 */
.L_x_105:
        /* <DEDUP_REMOVED lines=13> */
.L_x_108:
[----:B------:R-:W-:Y:S05]  /*3620*/  BSYNC B0 ;  /* 0x0000000000007941 */ /* 0x000fea0003800000 */
.L_x_107:
        /* <DEDUP_REMOVED lines=10> */
.L_x_110:
[----:B------:R-:W-:Y:S05]  /*36d0*/  BSYNC B0 ;  /* 0x0000000000007941 */ /* 0x000fea0003800000 */
.L_x_109:
        /* <DEDUP_REMOVED lines=9> */
.L_x_112:
[----:B------:R-:W-:Y:S05]  /*3770*/  BSYNC B0 ;  /* 0x0000000000007941 */ /* 0x000fea0003800000 */
.L_x_111:
        /* <DEDUP_REMOVED lines=11> */
.L_x_114:
[----:B------:R-:W-:Y:S05]  /*3830*/  BSYNC B0 ;  /* 0x0000000000007941 */ /* 0x000fea0003800000 */
.L_x_113:
        /* <DEDUP_REMOVED lines=13> */
.L_x_116:
[----:B------:R-:W-:Y:S05]  /*3910*/  BSYNC B0 ;  /* 0x0000000000007941 */ /* 0x000fea0003800000 */
.L_x_115:
        /* <DEDUP_REMOVED lines=10> */
.L_x_118:
[----:B------:R-:W-:Y:S05]  /*39c0*/  BSYNC B0 ;  /* 0x0000000000007941 */ /* 0x000fea0003800000 */
.L_x_117:
        /* <DEDUP_REMOVED lines=9> */
.L_x_120:
[----:B------:R-:W-:Y:S05]  /*3a60*/  BSYNC B0 ;  /* 0x0000000000007941 */ /* 0x000fea0003800000 */
.L_x_119:
        /* <DEDUP_REMOVED lines=11> */
.L_x_122:
[----:B------:R-:W-:Y:S05]  /*3b20*/  BSYNC B0 ;  /* 0x0000000000007941 */ /* 0x000fea0003800000 */
.L_x_121:
        /* <DEDUP_REMOVED lines=13> */
.L_x_124:
[----:B------:R-:W-:Y:S05]  /*3c00*/  BSYNC B0 ;  /* 0x0000000000007941 */ /* 0x000fea0003800000 */
.L_x_123:
        /* <DEDUP_REMOVED lines=10> */
.L_x_126:
[----:B------:R-:W-:Y:S05]  /*3cb0*/  BSYNC B0 ;  /* 0x0000000000007941 */ /* 0x000fea0003800000 */
.L_x_125:
        /* <DEDUP_REMOVED lines=9> */
.L_x_128:
[----:B------:R-:W-:Y:S05]  /*3d50*/  BSYNC B0 ;  /* 0x0000000000007941 */ /* 0x000fea0003800000 */
.L_x_127:
        /* <DEDUP_REMOVED lines=11> */
.L_x_130:
[----:B------:R-:W-:Y:S05]  /*3e10*/  BSYNC B0 ;  /* 0x0000000000007941 */ /* 0x000fea0003800000 */
.L_x_129:
        /* <DEDUP_REMOVED lines=13> */
.L_x_132:
[----:B------:R-:W-:Y:S05]  /*3ef0*/  BSYNC B0 ;  /* 0x0000000000007941 */ /* 0x000fea0003800000 */
.L_x_131:
        /* <DEDUP_REMOVED lines=10> */
.L_x_134:
[----:B------:R-:W-:Y:S05]  /*3fa0*/  BSYNC B0 ;  /* 0x0000000000007941 */ /* 0x000fea0003800000 */
.L_x_133:
        /* <DEDUP_REMOVED lines=9> */
.L_x_136:
[----:B------:R-:W-:Y:S05]  /*4040*/  BSYNC B0 ;  /* 0x0000000000007941 */ /* 0x000fea0003800000 */
.L_x_135:
        /* <DEDUP_REMOVED lines=11> */
.L_x_138:
[----:B------:R-:W-:Y:S05]  /*4100*/  BSYNC B0 ;  /* 0x0000000000007941 */ /* 0x000fea0003800000 */
.L_x_137:
        /* <DEDUP_REMOVED lines=13> */
.L_x_140:
[----:B------:R-:W-:Y:S05]  /*41e0*/  BSYNC B0 ;  /* 0x0000000000007941 */ /* 0x000fea0003800000 */
.L_x_139:
        /* <DEDUP_REMOVED lines=10> */
.L_x_142:
[----:B------:R-:W-:Y:S05]  /*4290*/  BSYNC B0 ;  /* 0x0000000000007941 */ /* 0x000fea0003800000 */
.L_x_141:
        /* <DEDUP_REMOVED lines=9> */
.L_x_144:
[----:B------:R-:W-:Y:S05]  /*4330*/  BSYNC B0 ;  /* 0x0000000000007941 */ /* 0x000fea0003800000 */
.L_x_143:
[----:B0----5:R-:W-:Y:S01]  /*4340*/  IMAD.U32 R2, R14, 0x10000, RZ ;  /* 0x000100000e027824 */ /* 0x021fe200078e00ff */
[----:B------:R-:W-:Y:S01]  /*4350*/  ISETP.GT.AND P1, PT, R10, 0x8, P1 ;  /* 0x000000080a00780c */ /* 0x000fe20000f24270 */
[----:B-1-34-:R-:W-:Y:S01]  /*4360*/  @P0 IMAD.MOV.U32 R4, RZ, RZ, R16 ;  /* 0x000000ffff040224 */ /* 0x01afe200078e0010 */
[----:B------:R-:W-:Y:S01]  /*4370*/  BSSY B0, `(.L_x_145) ;  /* 0x0000009000007945 */ /* 0x000fe20003800000 */
[----:B------:R-:W-:-:S04]  /*4380*/  FMUL R5, R2, R3 ;  /* 0x0000000302057220 */ /* 0x000fc80000400000 */
[----:B------:R-:W-:-:S05]  /*4390*/  FFMA R5, R86, R0, R5 ;  /* 0x0000000056057223 */ /* 0x000fca0000000005 */
[----:B------:R-:W-:-:S04]  /*43a0*/  F2FP.BF16.F32.PACK_AB R5, RZ, R5 ;  /* 0x00000005ff05723e */ /* 0x000fc800000010ff */
[----:B------:R-:W-:Y:S01]  /*43b0*/  PRMT R2, R5, 0x7610, R2 ;  /* 0x0000761005027816 */ /* 0x000fe20000000002 */
[----:B------:R-:W-:-:S05]  /*43c0*/  @P0 IMAD.MOV.U32 R5, RZ, RZ, R17 ;  /* 0x000000ffff050224 */ /* 0x000fca00078e0011 */
[----:B------:R0:W-:Y:S01]  /*43d0*/  @P0 STG.E.U16 desc[UR12][R4.64+0xf0], R2 ;  /* 0x0000f00204000986 */ /* 0x0001e2000c10150c */
[----:B------:R-:W-:Y:S05]  /*43e0*/  @!P1 BRA `(.L_x_146) ;  /* 0x0000000000049947 */ /* 0x000fea0003800000 */
[----:B------:R1:W5:Y:S02]  /*43f0*/  LDG.E.LTC128B.U16 R14, desc[UR12][R8.64+0xf2] ;  /* 0x0000f20c080e7981 */ /* 0x000364000c1e1520 */
.L_x_146:
[----:B------:R-:W-:Y:S05]  /*4400*/  BSYNC B0 ;  /* 0x0000000000007941 */ /* 0x000fea0003800000 */
.L_x_145:
[----:B-----5:R-:W-:-:S04]  /*4410*/  IMAD.U32 R14, R14, 0x10000, RZ ;  /* 0x000100000e0e7824 */ /* 0x020fc800078e00ff */
[----:B------:R-:W-:-:S04]  /*4420*/  FMUL R14, R14, R3 ;  /* 0x000000030e0e7220 */ /* 0x000fc80000400000 */
[----:B------:R-:W-:Y:S01]  /*4430*/  FFMA R14, R87, R0, R14 ;  /* 0x00000000570e7223 */ /* 0x000fe2000000000e */
[----:B------:R-:W-:Y:S06]  /*4440*/  @!P1 EXIT ;  /* 0x000000000000994d */ /* 0x000fec0003800000 */
[----:B------:R-:W-:-:S05]  /*4450*/  F2FP.BF16.F32.PACK_AB R14, RZ, R14 ;  /* 0x0000000eff0e723e */ /* 0x000fca00000010ff */
[----:B------:R-:W-:Y:S01]  /*4460*/  STG.E.U16 desc[UR12][R16.64+0xf2], R14 ;  /* 0x0000f20e10007986 */ /* 0x000fe2000c10150c */
[----:B------:R-:W-:Y:S05]  /*4470*/  EXIT ;  /* 0x000000000000794d */ /* 0x000fea0003800000 */
.L_x_22:
[----:B------:R-:W-:Y:S01]  /*4480*/  ISETP.GT.AND P3, PT, R2, 0x1, PT ;  /* 0x000000010200780c */ /* 0x000fe20003f64270 */
[----:B------:R-:W-:Y:S01]  /*4490*/  ULDC.64 UR4, c[0x0][0x5c8] ;  /* 0x0001720000047ab9 */ /* 0x000fe20000000a00 */
[-C--:B------:R-:W-:Y:S01]  /*44a0*/  FMUL R24, R24, R0.reuse ;  /* 0x0000000018187220 */ /* 0x080fe20000400000 */
[-C--:B------:R-:W-:Y:S01]  /*44b0*/  FMUL R25, R25, R0.reuse ;  /* 0x0000000019197220 */ /* 0x080fe20000400000 */
[----:B------:R-:W-:Y:S01]  /*44c0*/  ISETP.GT.AND P4, PT, R10, RZ, P3 ;  /* 0x000000ff0a00720c */ /* 0x000fe20001f84270 */
[-C--:B------:R-:W-:Y:S01]  /*44d0*/  FMUL R26, R26, R0.reuse ;  /* 0x000000001a1a7220 */ /* 0x080fe20000400000 */
[----:B------:R-:W-:Y:S01]  /*44e0*/  LEA R4, P1, R12, UR4, 0x1 ;  /* 0x000000040c047c11 */ /* 0x000fe2000f8208ff */
[----:B------:R-:W-:Y:S01]  /*44f0*/  FMUL R27, R27, R0 ;  /* 0x000000001b1b7220 */ /* 0x000fe20000400000 */
[----:B------:R-:W-:Y:S01]  /*4500*/  F2FP.BF16.F32.PACK_AB R24, RZ, R24 ;  /* 0x00000018ff18723e */ /* 0x000fe200000010ff */
[-C--:B------:R-:W-:Y:S01]  /*4510*/  FMUL R28, R28, R0.reuse ;  /* 0x000000001c1c7220 */ /* 0x080fe20000400000 */
[----:B------:R-:W-:Y:S01]  /*4520*/  LEA.HI.X R5, R12, UR5, R7, 0x1, P1 ;  /* 0x000000050c057c11 */ /* 0x000fe200088f0c07 */
[-C--:B------:R-:W-:Y:S01]  /*4530*/  FMUL R29, R29, R0.reuse ;  /* 0x000000001d1d7220 */ /* 0x080fe20000400000 */
[----:B------:R-:W-:Y:S01]  /*4540*/  F2FP.BF16.F32.PACK_AB R25, RZ, R25 ;  /* 0x00000019ff19723e */ /* 0x000fe200000010ff */
[-C--:B------:R-:W-:Y:S01]  /*4550*/  FMUL R30, R30, R0.reuse ;  /* 0x000000001e1e7220 */ /* 0x080fe20000400000 */
[----:B------:R-:W-:Y:S01]  /*4560*/  ISETP.GT.AND P3, PT, R10, 0x8, P3 ;  /* 0x000000080a00780c */ /* 0x000fe20001f64270 */
[----:B------:R-:W-:Y:S01]  /*4570*/  @P2 STG.E.U16 desc[UR12][R4.64], R24 ;  /* 0x0000001804002986 */ /* 0x000fe2000c10150c */
[----:B------:R-:W-:Y:S01]  /*4580*/  SHF.L.U64.HI R11, R16, 0x1, R11 ;  /* 0x00000001100b7819 */ /* 0x000fe2000001020b */
[----:B------:R-:W-:Y:S01]  /*4590*/  FMUL R31, R31, R0 ;  /* 0x000000001f1f7220 */ /* 0x000fe20000400000 */
[----:B------:R-:W-:Y:S01]  /*45a0*/  ISETP.GT.AND P2, PT, R10, 0x8, P0 ;  /* 0x000000080a00780c */ /* 0x000fe20000744270 */
[----:B------:R-:W-:Y:S01]  /*45b0*/  @P4 STG.E.U16 desc[UR12][R4.64+0x2], R25 ;  /* 0x0000021904004986 */ /* 0x000fe2000c10150c */
[----:B------:R-:W-:Y:S01]  /*45c0*/  LEA R16, P4, R16, R4, 0x1 ;  /* 0x0000000410107211 */ /* 0x000fe200078808ff */
[-C--:B------:R-:W-:Y:S01]  /*45d0*/  FMUL R32, R32, R0.reuse ;  /* 0x0000000020207220 */ /* 0x080fe20000400000 */
[C---:B------:R-:W-:Y:S01]  /*45e0*/  ISETP.GT.AND P1, PT, R2.reuse, 0x8, PT ;  /* 0x000000080200780c */ /* 0x040fe20003f24270 */
[-C--:B------:R-:W-:Y:S01]  /*45f0*/  FMUL R33, R33, R0.reuse ;  /* 0x0000000021217220 */ /* 0x080fe20000400000 */
[----:B------:R-:W-:Y:S01]  /*4600*/  ISETP.GT.AND P0, PT, R2, 0x9, PT ;  /* 0x000000090200780c */ /* 0x000fe20003f04270 */
[----:B------:R-:W-:Y:S01]  /*4610*/  IMAD.X R17, R11, 0x1, R5, P4 ;  /* 0x000000010b117824 */ /* 0x000fe200020e0605 */
[C---:B------:R-:W-:Y:S01]  /*4620*/  ISETP.GT.AND P5, PT, R10.reuse, RZ, P1 ;  /* 0x000000ff0a00720c */ /* 0x040fe20000fa4270 */
[--C-:B------:R-:W-:Y:S01]  /*4630*/  @P3 IMAD.MOV.U32 R6, RZ, RZ, R16.reuse ;  /* 0x000000ffff063224 */ /* 0x100fe200078e0010 */
[C---:B------:R-:W-:Y:S01]  /*4640*/  ISETP.GT.AND P4, PT, R10.reuse, RZ, P0 ;  /* 0x000000ff0a00720c */ /* 0x040fe20000784270 */
[--C-:B------:R-:W-:Y:S01]  /*4650*/  @P3 IMAD.MOV.U32 R7, RZ, RZ, R17.reuse ;  /* 0x000000ffff073224 */ /* 0x100fe200078e0011 */
[----:B------:R-:W-:Y:S01]  /*4660*/  ISETP.GT.AND P1, PT, R10, 0x8, P1 ;  /* 0x000000080a00780c */ /* 0x000fe20000f24270 */
[----:B------:R-:W-:Y:S01]  /*4670*/  FMUL R34, R34, R0 ;  /* 0x0000000022227220 */ /* 0x000fe20000400000 */
[----:B------:R-:W-:Y:S01]  /*4680*/  F2FP.BF16.F32.PACK_AB R26, RZ, R26 ;  /* 0x0000001aff1a723e */ /* 0x000fe200000010ff */
[-C--:B------:R-:W-:Y:S01]  /*4690*/  FMUL R35, R35, R0.reuse ;  /* 0x0000000023237220 */ /* 0x080fe20000400000 */
[----:B------:R-:W-:Y:S01]  /*46a0*/  F2FP.BF16.F32.PACK_AB R27, RZ, R27 ;  /* 0x0000001bff1b723e */ /* 0x000fe200000010ff */
[----:B------:R-:W-:Y:S01]  /*46b0*/  FMUL R36, R36, R0 ;  /* 0x0000000024247220 */ /* 0x000fe20000400000 */
[----:B------:R-:W-:Y:S01]  /*46c0*/  F2FP.BF16.F32.PACK_AB R28, RZ, R28 ;  /* 0x0000001cff1c723e */ /* 0x000fe200000010ff */
[----:B------:R-:W-:Y:S01]  /*46d0*/  @P2 STG.E.U16 desc[UR12][R16.64], R26 ;  /* 0x0000001a10002986 */ /* 0x000fe2000c10150c */
[----:B------:R-:W-:Y:S01]  /*46e0*/  F2FP.BF16.F32.PACK_AB R29, RZ, R29 ;  /* 0x0000001dff1d723e */ /* 0x000fe200000010ff */
[-C--:B------:R-:W-:Y:S01]  /*46f0*/  FMUL R37, R37, R0.reuse ;  /* 0x0000000025257220 */ /* 0x080fe20000400000 */
[----:B------:R-:W-:Y:S01]  /*4700*/  ISETP.GT.AND P2, PT, R10, 0x8, P0 ;  /* 0x000000080a00780c */ /* 0x000fe20000744270 */
[----:B------:R0:W-:Y:S01]  /*4710*/  @P3 STG.E.U16 desc[UR12][R6.64+0x2], R27 ;  /* 0x0000021b06003986 */ /* 0x0001e2000c10150c */
[----:B------:R-:W-:Y:S01]  /*4720*/  ISETP.GT.AND P3, PT, R2, 0x10, PT ;  /* 0x000000100200780c */ /* 0x000fe20003f64270 */
[----:B------:R-:W-:Y:S01]  /*4730*/  FMUL R38, R38, R0 ;  /* 0x0000000026267220 */ /* 0x000fe20000400000 */
[----:B------:R-:W-:Y:S01]  /*4740*/  F2FP.BF16.F32.PACK_AB R30, RZ, R30 ;  /* 0x0000001eff1e723e */ /* 0x000fe200000010ff */
[----:B------:R-:W-:Y:S01]  /*4750*/  @P5 STG.E.U16 desc[UR12][R4.64+0x10], R28 ;  /* 0x0000101c04005986 */ /* 0x000fe2000c10150c */
[----:B------:R-:W-:Y:S01]  /*4760*/  ISETP.GT.AND P0, PT, R2, 0x11, PT ;  /* 0x000000110200780c */ /* 0x000fe20003f04270 */
[-C--:B------:R-:W-:Y:S01]  /*4770*/  FMUL R39, R39, R0.reuse ;  /* 0x0000000027277220 */ /* 0x080fe20000400000 */
[----:B------:R-:W-:Y:S01]  /*4780*/  F2FP.BF16.F32.PACK_AB R31, RZ, R31 ;  /* 0x0000001fff1f723e */ /* 0x000fe200000010ff */
[----:B------:R-:W-:Y:S01]  /*4790*/  @P4 STG.E.U16 desc[UR12][R4.64+0x12], R29 ;  /* 0x0000121d04004986 */ /* 0x000fe2000c10150c */
[----:B------:R-:W-:Y:S01]  /*47a0*/  ISETP.GT.AND P4, PT, R10, RZ, P3 ;  /* 0x000000ff0a00720c */ /* 0x000fe20001f84270 */
[----:B------:R-:W-:Y:S01]  /*47b0*/  FMUL R40, R40, R0 ;  /* 0x0000000028287220 */ /* 0x000fe20000400000 */
[C---:B------:R-:W-:Y:S01]  /*47c0*/  ISETP.GT.AND P3, PT, R10.reuse, 0x8, P3 ;  /* 0x000000080a00780c */ /* 0x040fe20001f64270 */
[--C-:B0-----:R-:W-:Y:S01]  /*47d0*/  @P1 IMAD.MOV.U32 R6, RZ, RZ, R16.reuse ;  /* 0x000000ffff061224 */ /* 0x101fe200078e0010 */
[----:B------:R-:W-:Y:S01]  /*47e0*/  ISETP.GT.AND P5, PT, R10, RZ, P0 ;  /* 0x000000ff0a00720c */ /* 0x000fe200007a4270 */
[--C-:B------:R-:W-:Y:S01]  /*47f0*/  @P1 IMAD.MOV.U32 R7, RZ, RZ, R17.reuse ;  /* 0x000000ffff071224 */ /* 0x100fe200078e0011 */
[----:B------:R-:W-:Y:S01]  /*4800*/  F2FP.BF16.F32.PACK_AB R32, RZ, R32 ;  /* 0x00000020ff20723e */ /* 0x000fe200000010ff */
[-C--:B------:R-:W-:Y:S01]  /*4810*/  FMUL R41, R41, R0.reuse ;  /* 0x0000000029297220 */ /* 0x080fe20000400000 */
[----:B------:R-:W-:Y:S01]  /*4820*/  F2FP.BF16.F32.PACK_AB R33, RZ, R33 ;  /* 0x00000021ff21723e */ /* 0x000fe200000010ff */
[-C--:B------:R-:W-:Y:S01]  /*4830*/  FMUL R42, R42, R0.reuse ;  /* 0x000000002a2a7220 */ /* 0x080fe20000400000 */
[----:B------:R0:W-:Y:S01]  /*4840*/  @P1 STG.E.U16 desc[UR12][R6.64+0x10], R30 ;  /* 0x0000101e06001986 */ /* 0x0001e2000c10150c */
[----:B------:R-:W-:Y:S01]  /*4850*/  ISETP.GT.AND P1, PT, R10, 0x8, P0 ;  /* 0x000000080a00780c */ /* 0x000fe20000724270 */
[----:B------:R-:W-:Y:S01]  /*4860*/  FMUL R43, R43, R0 ;  /* 0x000000002b2b7220 */ /* 0x000fe20000400000 */
[----:B------:R-:W-:Y:S01]  /*4870*/  F2FP.BF16.F32.PACK_AB R34, RZ, R34 ;  /* 0x00000022ff22723e */ /* 0x000fe200000010ff */
[-C--:B------:R-:W-:Y:S01]  /*4880*/  FMUL R44, R44, R0.reuse ;  /* 0x000000002c2c7220 */ /* 0x080fe20000400000 */
[----:B------:R-:W-:Y:S01]  /*4890*/  F2FP.BF16.F32.PACK_AB R35, RZ, R35 ;  /* 0x00000023ff23723e */ /* 0x000fe200000010ff */
[-C--:B------:R-:W-:Y:S01]  /*48a0*/  FMUL R45, R45, R0.reuse ;  /* 0x000000002d2d7220 */ /* 0x080fe20000400000 */
[----:B------:R-:W-:Y:S01]  /*48b0*/  ISETP.GT.AND P0, PT, R2, 0x19, PT ;  /* 0x000000190200780c */ /* 0x000fe20003f04270 */
[----:B------:R-:W-:Y:S01]  /*48c0*/  FMUL R46, R46, R0 ;  /* 0x000000002e2e7220 */ /* 0x000fe20000400000 */
[----:B------:R-:W-:Y:S01]  /*48d0*/  F2FP.BF16.F32.PACK_AB R36, RZ, R36 ;  /* 0x00000024ff24723e */ /* 0x000fe200000010ff */
[----:B------:R-:W-:Y:S01]  /*48e0*/  FMUL R47, R47, R0 ;  /* 0x000000002f2f7220 */ /* 0x000fe20000400000 */
[----:B------:R-:W-:Y:S01]  /*48f0*/  F2FP.BF16.F32.PACK_AB R37, RZ, R37 ;  /* 0x00000025ff25723e */ /* 0x000fe200000010ff */
[--C-:B0-----:R-:W-:Y:S01]  /*4900*/  @P2 IMAD.MOV.U32 R6, RZ, RZ, R16.reuse ;  /* 0x000000ffff062224 */ /* 0x101fe200078e0010 */
[----:B------:R-:W-:Y:S01]  /*4910*/  F2FP.BF16.F32.PACK_AB R38, RZ, R38 ;  /* 0x00000026ff26723e */ /* 0x000fe200000010ff */
[--C-:B------:R-:W-:Y:S01]  /*4920*/  @P2 IMAD.MOV.U32 R7, RZ, RZ, R17.reuse ;  /* 0x000000ffff072224 */ /* 0x100fe200078e0011 */
[----:B------:R-:W-:Y:S01]  /*4930*/  F2FP.BF16.F32.PACK_AB R39, RZ, R39 ;  /* 0x00000027ff27723e */ /* 0x000fe200000010ff */
[----:B------:R-:W-:Y:S01]  /*4940*/  FMUL R48, R48, R0 ;  /* 0x0000000030307220 */ /* 0x000fe20000400000 */
[----:B------:R-:W-:Y:S01]  /*4950*/  F2FP.BF16.F32.PACK_AB R40, RZ, R40 ;  /* 0x00000028ff28723e */ /* 0x000fe200000010ff */
[-C--:B------:R-:W-:Y:S01]  /*4960*/  FMUL R49, R49, R0.reuse ;  /* 0x0000000031317220 */ /* 0x080fe20000400000 */
[----:B------:R0:W-:Y:S01]  /*4970*/  @P2 STG.E.U16 desc[UR12][R6.64+0x12], R31 ;  /* 0x0000121f06002986 */ /* 0x0001e2000c10150c */
[----:B------:R-:W-:Y:S01]  /*4980*/  ISETP.GT.AND P2, PT, R2, 0x18, PT ;  /* 0x000000180200780c */ /* 0x000fe20003f44270 */
[-C--:B------:R-:W-:Y:S01]  /*4990*/  FMUL R50, R50, R0.reuse ;  /* 0x0000000032327220 */ /* 0x080fe20000400000 */
[----:B------:R-:W-:Y:S01]  /*49a0*/  F2FP.BF16.F32.PACK_AB R41, RZ, R41 ;  /* 0x00000029ff29723e */ /* 0x000fe200000010ff */
[----:B------:R-:W-:Y:S01]  /*49b0*/  @P4 STG.E.U16 desc[UR12][R4.64+0x20], R32 ;  /* 0x0000202004004986 */ /* 0x000fe2000c10150c */
[C---:B------:R-:W-:Y:S01]  /*49c0*/  ISETP.GT.AND P4, PT, R10.reuse, RZ, P2 ;  /* 0x000000ff0a00720c */ /* 0x040fe20001784270 */
[-C--:B------:R-:W-:Y:S01]  /*49d0*/  FMUL R51, R51, R0.reuse ;  /* 0x0000000033337220 */ /* 0x080fe20000400000 */
[C---:B------:R-:W-:Y:S01]  /*49e0*/  ISETP.GT.AND P2, PT, R10.reuse, 0x8, P2 ;  /* 0x000000080a00780c */ /* 0x040fe20001744270 */
[----:B------:R-:W-:Y:S01]  /*49f0*/  @P5 STG.E.U16 desc[UR12][R4.64+0x22], R33 ;  /* 0x0000222104005986 */ /* 0x000fe2000c10150c */
[----:B------:R-:W-:Y:S01]  /*4a00*/  ISETP.GT.AND P5, PT, R10, RZ, P0 ;  /* 0x000000ff0a00720c */ /* 0x000fe200007a4270 */
[----:B------:R-:W-:Y:S01]  /*4a10*/  FMUL R52, R52, R0 ;  /* 0x0000000034347220 */ /* 0x000fe20000400000 */
[----:B------:R-:W-:Y:S01]  /*4a20*/  F2FP.BF16.F32.PACK_AB R42, RZ, R42 ;  /* 0x0000002aff2a723e */ /* 0x000fe200000010ff */
[--C-:B0-----:R-:W-:Y:S01]  /*4a30*/  @P3 IMAD.MOV.U32 R6, RZ, RZ, R16.reuse ;  /* 0x000000ffff063224 */ /* 0x101fe200078e0010 */
[----:B------:R-:W-:Y:S01]  /*4a40*/  F2FP.BF16.F32.PACK_AB R43, RZ, R43 ;  /* 0x0000002bff2b723e */ /* 0x000fe200000010ff */
[--C-:B------:R-:W-:Y:S01]  /*4a50*/  @P3 IMAD.MOV.U32 R7, RZ, RZ, R17.reuse ;  /* 0x000000ffff073224 */ /* 0x100fe200078e0011 */
[----:B------:R-:W-:Y:S01]  /*4a60*/  F2FP.BF16.F32.PACK_AB R44, RZ, R44 ;  /* 0x0000002cff2c723e */ /* 0x000fe200000010ff */
[-C--:B------:R-:W-:Y:S01]  /*4a70*/  FMUL R53, R53, R0.reuse ;  /* 0x0000000035357220 */ /* 0x080fe20000400000 */
[----:B------:R-:W-:Y:S01]  /*4a80*/  F2FP.BF16.F32.PACK_AB R45, RZ, R45 ;  /* 0x0000002dff2d723e */ /* 0x000fe200000010ff */
[-C--:B------:R-:W-:Y:S01]  /*4a90*/  FMUL R54, R54, R0.reuse ;  /* 0x0000000036367220 */ /* 0x080fe20000400000 */
[----:B------:R0:W-:Y:S01]  /*4aa0*/  @P3 STG.E.U16 desc[UR12][R6.64+0x20], R34 ;  /* 0x0000202206003986 */ /* 0x0001e2000c10150c */
[----:B------:R-:W-:Y:S01]  /*4ab0*/  ISETP.GT.AND P3, PT, R2, 0x20, PT ;  /* 0x000000200200780c */ /* 0x000fe20003f64270 */
[----:B------:R-:W-:Y:S01]  /*4ac0*/  FMUL R55, R55, R0 ;  /* 0x0000000037377220 */ /* 0x000fe20000400000 */
[----:B------:R-:W-:Y:S01]  /*4ad0*/  F2FP.BF16.F32.PACK_AB R46, RZ, R46 ;  /* 0x0000002eff2e723e */ /* 0x000fe200000010ff */
[-C--:B------:R-:W-:Y:S01]  /*4ae0*/  FMUL R56, R56, R0.reuse ;  /* 0x0000000038387220 */ /* 0x080fe20000400000 */
[----:B------:R-:W-:Y:S01]  /*4af0*/  F2FP.BF16.F32.PACK_AB R47, RZ, R47 ;  /* 0x0000002fff2f723e */ /* 0x000fe200000010ff */
[----:B------:R-:W-:Y:S01]  /*4b00*/  FMUL R57, R57, R0 ;  /* 0x0000000039397220 */ /* 0x000fe20000400000 */
[----:B------:R-:W-:Y:S01]  /*4b10*/  F2FP.BF16.F32.PACK_AB R48, RZ, R48 ;  /* 0x00000030ff30723e */ /* 0x000fe200000010ff */
[-C--:B------:R-:W-:Y:S01]  /*4b20*/  FMUL R58, R58, R0.reuse ;  /* 0x000000003a3a7220 */ /* 0x080fe20000400000 */
[----:B------:R-:W-:Y:S01]  /*4b30*/  F2FP.BF16.F32.PACK_AB R49, RZ, R49 ;  /* 0x00000031ff31723e */ /* 0x000fe200000010ff */
        /* <DEDUP_REMOVED lines=10> */
[----:B------:R-:W-:Y:S01]  /*4be0*/  ISETP.GT.AND P1, PT, R10, 0x8, P0 ;  /* 0x000000080a00780c */ /* 0x000fe20000724270 */
[-C--:B------:R-:W-:Y:S01]  /*4bf0*/  FMUL R62, R62, R0.reuse ;  /* 0x000000003e3e7220 */ /* 0x080fe20000400000 */
[----:B------:R-:W-:Y:S01]  /*4c00*/  ISETP.GT.AND P0, PT, R2, 0x21, PT ;  /* 0x000000210200780c */ /* 0x000fe20003f04270 */
        /* <DEDUP_REMOVED lines=65> */
[----:B0-----:R-:W-:Y:S01]  /*5020*/  @P1 IMAD.MOV.U32 R6, RZ, RZ, R16 ;  /* 0x000000ffff061224 */ /* 0x001fe200078e0010 */
[----:B------:R-:W-:Y:S01]  /*5030*/  F2FP.BF16.F32.PACK_AB R75, RZ, R75 ;  /* 0x0000004bff4b723e */ /* 0x000fe200000010ff */
[----:B------:R-:W-:Y:S01]  /*5040*/  @P1 IMAD.MOV.U32 R7, RZ, RZ, R17 ;  /* 0x000000ffff071224 */ /* 0x000fe200078e0011 */
        /* <DEDUP_REMOVED lines=10> */
[----:B------:R-:W-:Y:S01]  /*50f0*/  FMUL R0, R87, R0 ;  /* 0x0000000057007220 */ /* 0x000fe20000400000 */
[C---:B------:R-:W-:Y:S01]  /*5100*/  ISETP.GT.AND P3, PT, R10.reuse, 0x8, P3 ;  /* 0x000000080a00780c */ /* 0x040fe20001f64270 */
[----:B------:R-:W-:Y:S01]  /*5110*/  @P5 STG.E.U16 desc[UR12][R4.64+0x52], R45 ;  /* 0x0000522d04005986 */ /* 0x000fe2000c10150c */
[----:B------:R-:W-:-:S02]  /*5120*/  ISETP.GT.AND P5, PT, R10, RZ, P0 ;  /* 0x000000ff0a00720c */ /* 0x000fc400007a4270 */
[----:B------:R-:W-:Y:S01]  /*5130*/  F2FP.BF16.F32.PACK_AB R78, RZ, R78 ;  /* 0x0000004eff4e723e */ /* 0x000fe200000010ff */
[----:B0-----:R-:W-:Y:S01]  /*5140*/  @P2 IMAD.MOV.U32 R6, RZ, RZ, R16 ;  /* 0x000000ffff062224 */ /* 0x001fe200078e0010 */
[----:B------:R-:W-:Y:S01]  /*5150*/  F2FP.BF16.F32.PACK_AB R79, RZ, R79 ;  /* 0x0000004fff4f723e */ /* 0x000fe200000010ff */
[----:B------:R-:W-:Y:S01]  /*5160*/  @P2 IMAD.MOV.U32 R7, RZ, RZ, R17 ;  /* 0x000000ffff072224 */ /* 0x000fe200078e0011 */
[----:B------:R-:W-:Y:S02]  /*5170*/  F2FP.BF16.F32.PACK_AB R80, RZ, R80 ;  /* 0x00000050ff50723e */ /* 0x000fe400000010ff */
[----:B------:R-:W-:Y:S02]  /*5180*/  F2FP.BF16.F32.PACK_AB R81, RZ, R81 ;  /* 0x00000051ff51723e */ /* 0x000fe400000010ff */
[----:B------:R0:W-:Y:S01]  /*5190*/  @P2 STG.E.U16 desc[UR12][R6.64+0x50], R46 ;  /* 0x0000502e06002986 */ /* 0x0001e2000c10150c */
[----:B------:R-:W-:Y:S02]  /*51a0*/  ISETP.GT.AND P2, PT, R2, 0x38, PT ;  /* 0x000000380200780c */ /* 0x000fe40003f44270 */
[----:B------:R-:W-:-:S02]  /*51b0*/  F2FP.BF16.F32.PACK_AB R82, RZ, R82 ;  /* 0x00000052ff52723e */ /* 0x000fc400000010ff */
[----:B------:R-:W-:Y:S02]  /*51c0*/  F2FP.BF16.F32.PACK_AB R83, RZ, R83 ;  /* 0x00000053ff53723e */ /* 0x000fe400000010ff */
[----:B------:R-:W-:Y:S02]  /*51d0*/  F2FP.BF16.F32.PACK_AB R84, RZ, R84 ;  /* 0x00000054ff54723e */ /* 0x000fe400000010ff */
[----:B------:R-:W-:Y:S02]  /*51e0*/  F2FP.BF16.F32.PACK_AB R85, RZ, R85 ;  /* 0x00000055ff55723e */ /* 0x000fe400000010ff */
[----:B------:R-:W-:Y:S01]  /*51f0*/  F2FP.BF16.F32.PACK_AB R86, RZ, R86 ;  /* 0x00000056ff56723e */ /* 0x000fe200000010ff */
[----:B0-----:R-:W-:Y:S02]  /*5200*/  @P1 IMAD.MOV.U32 R6, RZ, RZ, R16 ;  /* 0x000000ffff061224 */ /* 0x001fe400078e0010 */
[----:B------:R-:W-:-:S05]  /*5210*/  @P1 IMAD.MOV.U32 R7, RZ, RZ, R17 ;  /* 0x000000ffff071224 */ /* 0x000fca00078e0011 */
[----:B------:R0:W-:Y:S01]  /*5220*/  @P1 STG.E.U16 desc[UR12][R6.64+0x52], R47 ;  /* 0x0000522f06001986 */ /* 0x0001e2000c10150c */
[----:B------:R-:W-:Y:S02]  /*5230*/  ISETP.GT.AND P1, PT, R10, 0x8, P0 ;  /* 0x000000080a00780c */ /* 0x000fe40000724270 */
[----:B------:R-:W-:Y:S01]  /*5240*/  ISETP.GT.AND P0, PT, R2, 0x39, PT ;  /* 0x000000390200780c */ /* 0x000fe20003f04270 */
[----:B------:R-:W-:Y:S01]  /*5250*/  @P4 STG.E.U16 desc[UR12][R4.64+0x60], R48 ;  /* 0x0000603004004986 */ /* 0x000fe2000c10150c */
[C---:B------:R-:W-:Y:S02]  /*5260*/  ISETP.GT.AND P4, PT, R10.reuse, RZ, P2 ;  /* 0x000000ff0a00720c */ /* 0x040fe40001784270 */
[C---:B------:R-:W-:Y:S01]  /*5270*/  ISETP.GT.AND P2, PT, R10.reuse, 0x8, P2 ;  /* 0x000000080a00780c */ /* 0x040fe20001744270 */
[----:B------:R-:W-:Y:S01]  /*5280*/  @P5 STG.E.U16 desc[UR12][R4.64+0x62], R49 ;  /* 0x0000623104005986 */ /* 0x000fe2000c10150c */
[----:B------:R-:W-:Y:S01]  /*5290*/  ISETP.GT.AND P5, PT, R10, RZ, P0 ;  /* 0x000000ff0a00720c */ /* 0x000fe200007a4270 */
[----:B0-----:R-:W-:-:S02]  /*52a0*/  @P3 IMAD.MOV.U32 R6, RZ, RZ, R16 ;  /* 0x000000ffff063224 */ /* 0x001fc400078e0010 */
[----:B------:R-:W-:-:S05]  /*52b0*/  @P3 IMAD.MOV.U32 R7, RZ, RZ, R17 ;  /* 0x000000ffff073224 */ /* 0x000fca00078e0011 */
[----:B------:R0:W-:Y:S01]  /*52c0*/  @P3 STG.E.U16 desc[UR12][R6.64+0x60], R50 ;  /* 0x0000603206003986 */ /* 0x0001e2000c10150c */
[----:B------:R-:W-:Y:S01]  /*52d0*/  ISETP.GT.AND P3, PT, R2, 0x40, PT ;  /* 0x000000400200780c */ /* 0x000fe20003f64270 */
        /* <DEDUP_REMOVED lines=37> */
[C---:B------:R-:W-:Y:S02]  /*5530*/  ISETP.GT.AND P5, PT, R10.reuse, RZ, P0 ;  /* 0x000000ff0a00720c */ /* 0x040fe400007a4270 */
[----:B------:R-:W-:Y:S01]  /*5540*/  ISETP.GT.AND P0, PT, R10, 0x8, P0 ;  /* 0x000000080a00780c */ /* 0x000fe20000704270 */
[----:B0-----:R-:W-:-:S02]  /*5550*/  @P2 IMAD.MOV.U32 R6, RZ, RZ, R16 ;  /* 0x000000ffff062224 */ /* 0x001fc400078e0010 */
[----:B------:R-:W-:-:S05]  /*5560*/  @P2 IMAD.MOV.U32 R7, RZ, RZ, R17 ;  /* 0x000000ffff072224 */ /* 0x000fca00078e0011 */
[----:B------:R0:W-:Y:S01]  /*5570*/  @P2 STG.E.U16 desc[UR12][R6.64+0x90], R62 ;  /* 0x0000903e06002986 */ /* 0x0001e2000c10150c */
[----:B------:R-:W-:Y:S01]  /*5580*/  ISETP.GT.AND P2, PT, R2, 0x59, PT ;  /* 0x000000590200780c */ /* 0x000fe20003f44270 */
[----:B0-----:R-:W-:Y:S02]  /*5590*/  @P1 IMAD.MOV.U32 R6, RZ, RZ, R16 ;  /* 0x000000ffff061224 */ /* 0x001fe400078e0010 */
[----:B------:R-:W-:-:S05]  /*55a0*/  @P1 IMAD.MOV.U32 R7, RZ, RZ, R17 ;  /* 0x000000ffff071224 */ /* 0x000fca00078e0011 */
[----:B------:R0:W-:Y:S01]  /*55b0*/  @P1 STG.E.U16 desc[UR12][R6.64+0x92], R63 ;  /* 0x0000923f06001986 */ /* 0x0001e2000c10150c */
[----:B------:R-:W-:-:S03]  /*55c0*/  ISETP.GT.AND P1, PT, R2, 0x58, PT ;  /* 0x000000580200780c */ /* 0x000fc60003f24270 */
[----:B------:R-:W-:Y:S01]  /*55d0*/  @P4 STG.E.U16 desc[UR12][R4.64+0xa0], R64 ;  /* 0x0000a04004004986 */ /* 0x000fe2000c10150c */
[C---:B------:R-:W-:Y:S02]  /*55e0*/  ISETP.GT.AND P4, PT, R10.reuse, RZ, P1 ;  /* 0x000000ff0a00720c */ /* 0x040fe40000f84270 */
[C---:B------:R-:W-:Y:S01]  /*55f0*/  ISETP.GT.AND P1, PT, R10.reuse, 0x8, P1 ;  /* 0x000000080a00780c */ /* 0x040fe20000f24270 */
[----:B------:R-:W-:Y:S01]  /*5600*/  @P5 STG.E.U16 desc[UR12][R4.64+0xa2], R65 ;  /* 0x0000a24104005986 */ /* 0x000fe2000c10150c */
[C---:B------:R-:W-:Y:S02]  /*5610*/  ISETP.GT.AND P5, PT, R10.reuse, RZ, P2 ;  /* 0x000000ff0a00720c */ /* 0x040fe400017a4270 */
[----:B------:R-:W-:Y:S01]  /*5620*/  ISETP.GT.AND P2, PT, R10, 0x8, P2 ;  /* 0x000000080a00780c */ /* 0x000fe20001744270 */
[----:B0-----:R-:W-:Y:S02]  /*5630*/  @P3 IMAD.MOV.U32 R6, RZ, RZ, R16 ;  /* 0x000000ffff063224 */ /* 0x001fe400078e0010 */
        /* <DEDUP_REMOVED lines=15> */
[----:B------:R0:W-:Y:S02]  /*5730*/  @P1 STG.E.U16 desc[UR12][R6.64+0xb0], R70 ;  /* 0x0000b04606001986 */ /* 0x0001e4000c10150c */
[----:B0-----:R-:W-:Y:S02]  /*5740*/  @P2 IMAD.MOV.U32 R6, RZ, RZ, R16 ;  /* 0x000000ffff062224 */ /* 0x001fe400078e0010 */
[----:B------:R-:W-:-:S05]  /*5750*/  @P2 IMAD.MOV.U32 R7, RZ, RZ, R17 ;  /* 0x000000ffff072224 */ /* 0x000fca00078e0011 */
[----:B------:R0:W-:Y:S01]  /*5760*/  @P2 STG.E.U16 desc[UR12][R6.64+0xb2], R71 ;  /* 0x0000b24706002986 */ /* 0x0001e2000c10150c */
[----:B------:R-:W-:-:S03]  /*5770*/  ISETP.GT.AND P2, PT, R2, 0x71, PT ;  /* 0x000000710200780c */ /* 0x000fc60003f44270 */
[----:B------:R-:W-:Y:S01]  /*5780*/  @P4 STG.E.U16 desc[UR12][R4.64+0xc0], R72 ;  /* 0x0000c04804004986 */ /* 0x000fe2000c10150c */
[----:B------:R-:W-:-:S03]  /*5790*/  ISETP.GT.AND P4, PT, R2, 0x68, PT ;  /* 0x000000680200780c */ /* 0x000fc60003f84270 */
[----:B------:R-:W-:Y:S01]  /*57a0*/  @P5 STG.E.U16 desc[UR12][R4.64+0xc2], R73 ;  /* 0x0000c24904005986 */ /* 0x000fe2000c10150c */
[----:B------:R-:W-:Y:S02]  /*57b0*/  ISETP.GT.AND P5, PT, R2, 0x69, PT ;  /* 0x000000690200780c */ /* 0x000fe40003fa4270 */
[C---:B------:R-:W-:Y:S01]  /*57c0*/  ISETP.GT.AND P1, PT, R10.reuse, RZ, P4 ;  /* 0x000000ff0a00720c */ /* 0x040fe20002724270 */
[----:B0-----:R-:W-:Y:S01]  /*57d0*/  @P3 IMAD.MOV.U32 R6, RZ, RZ, R16 ;  /* 0x000000ffff063224 */ /* 0x001fe200078e0010 */
[C---:B------:R-:W-:Y:S01]  /*57e0*/  ISETP.GT.AND P6, PT, R10.reuse, RZ, P5 ;  /* 0x000000ff0a00720c */ /* 0x040fe20002fc4270 */
[----:B------:R-:W-:Y:S01]  /*57f0*/  @P3 IMAD.MOV.U32 R7, RZ, RZ, R17 ;  /* 0x000000ffff073224 */ /* 0x000fe200078e0011 */
[----:B------:R-:W-:-:S04]  /*5800*/  ISETP.GT.AND P4, PT, R10, 0x8, P4 ;  /* 0x000000080a00780c */ /* 0x000fc80002784270 */
[----:B------:R0:W-:Y:S01]  /*5810*/  @P3 STG.E.U16 desc[UR12][R6.64+0xc0], R74 ;  /* 0x0000c04a06003986 */ /* 0x0001e2000c10150c */
[----:B------:R-:W-:-:S06]  /*5820*/  ISETP.GT.AND P3, PT, R2, 0x70, PT ;  /* 0x000000700200780c */ /* 0x000fcc0003f64270 */
[----:B------:R-:W-:Y:S02]  /*5830*/  @P6 IMAD.MOV.U32 R3, RZ, RZ, R5 ;  /* 0x000000ffff036224 */ /* 0x000fe400078e0005 */
[----:B0-----:R-:W-:Y:S02]  /*5840*/  @P0 IMAD.MOV.U32 R6, RZ, RZ, R16 ;  /* 0x000000ffff060224 */ /* 0x001fe400078e0010 */
[----:B------:R-:W-:-:S05]  /*5850*/  @P0 IMAD.MOV.U32 R7, RZ, RZ, R17 ;  /* 0x000000ffff070224 */ /* 0x000fca00078e0011 */
[----:B------:R-:W-:Y:S01]  /*5860*/  @P0 STG.E.U16 desc[UR12][R6.64+0xc2], R75 ;  /* 0x0000c24b06000986 */ /* 0x000fe2000c10150c */
[----:B------:R-:W-:-:S03]  /*5870*/  ISETP.GT.AND P0, PT, R2, 0x79, PT ;  /* 0x000000790200780c */ /* 0x000fc60003f04270 */
[----:B------:R-:W-:Y:S01]  /*5880*/  @P1 STG.E.U16 desc[UR12][R4.64+0xd0], R76 ;  /* 0x0000d04c04001986 */ /* 0x000fe2000c10150c */
[----:B------:R-:W-:Y:S01]  /*5890*/  ISETP.GT.AND P1, PT, R2, 0x78, PT ;  /* 0x000000780200780c */ /* 0x000fe20003f24270 */
[----:B------:R-:W-:-:S05]  /*58a0*/  @P6 IMAD.MOV.U32 R2, RZ, RZ, R4 ;  /* 0x000000ffff026224 */ /* 0x000fca00078e0004 */
[----:B------:R0:W-:Y:S01]  /*58b0*/  @P6 STG.E.U16 desc[UR12][R2.64+0xd2], R77 ;  /* 0x0000d24d02006986 */ /* 0x0001e2000c10150c */
[C---:B------:R-:W-:Y:S02]  /*58c0*/  ISETP.GT.AND P6, PT, R10.reuse, 0x8, P5 ;  /* 0x000000080a00780c */ /* 0x040fe40002fc4270 */
[C---:B------:R-:W-:Y:S02]  /*58d0*/  ISETP.GT.AND P5, PT, R10.reuse, RZ, P3 ;  /* 0x000000ff0a00720c */ /* 0x040fe40001fa4270 */
[----:B------:R-:W-:Y:S01]  /*58e0*/  ISETP.GT.AND P3, PT, R10, 0x8, P3 ;  /* 0x000000080a00780c */ /* 0x000fe20001f64270 */
[----:B0-----:R-:W-:Y:S02]  /*58f0*/  @P4 IMAD.MOV.U32 R2, RZ, RZ, R16 ;  /* 0x000000ffff024224 */ /* 0x001fe400078e0010 */
[----:B------:R-:W-:-:S05]  /*5900*/  @P4 IMAD.MOV.U32 R3, RZ, RZ, R17 ;  /* 0x000000ffff034224 */ /* 0x000fca00078e0011 */
[----:B------:R0:W-:Y:S01]  /*5910*/  @P4 STG.E.U16 desc[UR12][R2.64+0xd0], R78 ;  /* 0x0000d04e02004986 */ /* 0x0001e2000c10150c */
        /* <DEDUP_REMOVED lines=14> */
[----:B------:R0:W-:Y:S02]  /*5a00*/  @P4 STG.E.U16 desc[UR12][R2.64+0xe2], R81 ;  /* 0x0000e25102004986 */ /* 0x0001e4000c10150c */
        /* <DEDUP_REMOVED lines=8> */
[----:B------:R0:W-:Y:S04]  /*5a90*/  @P5 STG.E.U16 desc[UR12][R2.64+0xf0], R84 ;  /* 0x0000f05402005986 */ /* 0x0001e8000c10150c */
[----:B------:R1:W-:Y:S01]  /*5aa0*/  @P6 STG.E.U16 desc[UR12][R4.64+0xf2], R85 ;  /* 0x0000f25504006986 */ /* 0x0003e2000c10150c */
[----:B0-----:R-:W-:Y:S02]  /*5ab0*/  @P1 IMAD.MOV.U32 R2, RZ, RZ, R16 ;  /* 0x000000ffff021224 */ /* 0x001fe400078e0010 */
[----:B------:R-:W-:-:S05]  /*5ac0*/  @P1 IMAD.MOV.U32 R3, RZ, RZ, R17 ;  /* 0x000000ffff031224 */ /* 0x000fca00078e0011 */
[----:B------:R1:W-:Y:S01]  /*5ad0*/  @P1 STG.E.U16 desc[UR12][R2.64+0xf0], R86 ;  /* 0x0000f05602001986 */ /* 0x0003e2000c10150c */
[----:B------:R-:W-:Y:S05]  /*5ae0*/  @!P0 EXIT ;  /* 0x000000000000894d */ /* 0x000fea0003800000 */
[----:B------:R-:W-:-:S05]  /*5af0*/  F2FP.BF16.F32.PACK_AB R0, RZ, R0 ;  /* 0x00000000ff00723e */ /* 0x000fca00000010ff */
[----:B------:R-:W-:Y:S01]  /*5b00*/  STG.E.U16 desc[UR12][R16.64+0xf2], R0 ;  /* 0x0000f20010007986 */ /* 0x000fe2000c10150c */
[----:B------:R-:W-:Y:S05]  /*5b10*/  EXIT ;  /* 0x000000000000794d */ /* 0x000fea0003800000 */
.L_x_10:
[----:B------:R-:W-:-:S13]  /*5b20*/  ISETP.NE.AND P0, PT, R6, RZ, PT ;  /* 0x000000ff0600720c */ /* 0x000fda0003f05270 */
[----:B------:R-:W-:Y:S05]  /*5b30*/  @P0 EXIT ;  /* 0x000000000000094d */ /* 0x000fea0003800000 */
[----:B------:R-:W-:-:S13]  /*5b40*/  ELECT P0, URZ, PT ;  /* 0x00000000003f782f */ /* 0x000fda0003800000 */
[----:B------:R-:W-:Y:S05]  /*5b50*/  @!P0 BRA `(.L_x_147) ;  /* 0x0000000400e08947 */ /* 0x000fea0003800000 */
[----:B------:R-:W-:Y:S02]  /*5b60*/  ISETP.GE.AND P0, PT, R4, 0x1, PT ;  /* 0x000000010400780c */ /* 0x000fe40003f06270 */
[----:B---3-5:R-:W-:-:S04]  /*5b70*/  SHF.R.S32.HI R3, RZ, 0x1f, R8 ;  /* 0x0000001fff037819 */ /* 0x028fc80000011408 */
[----:B-1----:R-:W-:-:S07]  /*5b80*/  LEA.HI R0, R3, R8, RZ, 0x7 ;  /* 0x0000000803007211 */ /* 0x002fce00078f38ff */
[----:B------:R-:W-:Y:S05]  /*5b90*/  @!P0 BRA `(.L_x_147) ;  /* 0x0000000400d08947 */ /* 0x000fea0003800000 */
[----:B------:R-:W0:Y:S01]  /*5ba0*/  S2R R3, SR_CTAID.X ;  /* 0x0000000000037919 */ /* 0x000e220000002500 */
[----:B------:R-:W-:Y:S01]  /*5bb0*/  LOP3.LUT R7, R0, 0xffffff80, RZ, 0xc0, !PT ;  /* 0xffffff8000077812 */ /* 0x000fe200078ec0ff */
[----:B------:R-:W-:Y:S01]  /*5bc0*/  ULDC UR4, c[0x0][0x384] ;  /* 0x0000e10000047ab9 */ /* 0x000fe20000000800 */
[----:B------:R-:W-:Y:S01]  /*5bd0*/  LOP3.LUT P0, RZ, R8, 0x1f, RZ, 0xc0, !PT ;  /* 0x0000001f08ff7812 */ /* 0x000fe2000780c0ff */
[----:B------:R-:W1:Y:S01]  /*5be0*/  S2R R9, SR_CTAID.Y ;  /* 0x0000000000097919 */ /* 0x000e620000002600 */
[----:B------:R-:W-:Y:S01]  /*5bf0*/  IMAD R0, R10, R11, RZ ;  /* 0x0000000b0a007224 */ /* 0x000fe200078e02ff */
[----:B------:R-:W-:Y:S01]  /*5c00*/  ULDC UR5, c[0x0][0x388] ;  /* 0x0000e20000057ab9 */ /* 0x000fe20000000800 */
[----:B------:R-:W-:Y:S01]  /*5c10*/  IMAD.IADD R7, R8, 0x1, -R7 ;  /* 0x0000000108077824 */ /* 0x000fe200078e0a07 */
[----:B------:R-:W-:Y:S01]  /*5c20*/  LOP3.LUT R23, R2, 0x2, RZ, 0xfc, !PT ;  /* 0x0000000202177812 */ /* 0x000fe200078efcff */
[----:B------:R-:W-:Y:S02]  /*5c30*/  IMAD.MOV.U32 R6, RZ, RZ, RZ ;  /* 0x000000ffff067224 */ /* 0x000fe400078e00ff */
[----:B------:R-:W-:Y:S01]  /*5c40*/  IMAD.MOV.U32 R10, RZ, RZ, RZ ;  /* 0x000000ffff0a7224 */ /* 0x000fe200078e00ff */
[----:B------:R-:W-:Y:S01]  /*5c50*/  ISETP.NE.AND P1, PT, R7, RZ, PT ;  /* 0x000000ff0700720c */ /* 0x000fe20003f25270 */
[----:B------:R-:W-:Y:S01]  /*5c60*/  IMAD R0, R5, R0, 0x1 ;  /* 0x0000000105007424 */ /* 0x000fe200078e0200 */
[----:B------:R-:W-:Y:S01]  /*5c70*/  ISETP.NE.OR P0, PT, R7, RZ, !P0 ;  /* 0x000000ff0700720c */ /* 0x000fe20004705670 */
[----:B------:R-:W-:-:S02]  /*5c80*/  IMAD.MOV.U32 R7, RZ, RZ, 0x1 ;  /* 0x00000001ff077424 */ /* 0x000fc400078e00ff */
[----:B0-----:R-:W-:-:S04]  /*5c90*/  IMAD.SHL.U32 R20, R3, 0x40, RZ ;  /* 0x0000004003147824 */ /* 0x001fc800078e00ff */
[----:B------:R-:W-:-:S04]  /*5ca0*/  IMAD.HI.U32 R3, R20, UR4, RZ ;  /* 0x0000000414037c27 */ /* 0x000fc8000f8e00ff */
[----:B-1----:R-:W-:Y:S01]  /*5cb0*/  IMAD.SHL.U32 R19, R9, 0x80, RZ ;  /* 0x0000008009137824 */ /* 0x002fe200078e00ff */
[----:B------:R-:W-:Y:S02]  /*5cc0*/  CS2R R8, SRZ ;  /* 0x0000000000087805 */ /* 0x000fe4000001ff00 */
[----:B------:R-:W-:Y:S01]  /*5cd0*/  SHF.R.U32.HI R3, RZ, UR5, R3 ;  /* 0x00000005ff037c19 */ /* 0x000fe20008011603 */
[----:B------:R-:W-:-:S07]  /*5ce0*/  VIADD R22, R19, 0x40 ;  /* 0x0000004013167836 */ /* 0x000fce0000000000 */
.L_x_151:
[----:B------:R-:W0:Y:S01]  /*5cf0*/  S2R R12, SR_CgaCtaId ;  /* 0x00000000000c7919 */ /* 0x000e220000008800 */
[----:B------:R-:W-:-:S04]  /*5d00*/  MOV R11, 0x400 ;  /* 0x00000400000b7802 */ /* 0x000fc80000000f00 */
[----:B0-----:R-:W-:Y:S02]  /*5d10*/  LEA R21, R12, R11, 0x18 ;  /* 0x0000000b0c157211 */ /* 0x001fe400078ec0ff */
[----:B------:R-:W-:-:S03]  /*5d20*/  SHF.L.U32 R11, R7, 0x1f, RZ ;  /* 0x0000001f070b7819 */ /* 0x000fc600000006ff */
[----:B------:R-:W-:-:S07]  /*5d30*/  IMAD R18, R6, 0x8, R21 ;  /* 0x0000000806127824 */ /* 0x000fce00078e0215 */
.L_x_148:
[----:B0-----:R0:W1:Y:S02]  /*5d40*/  SYNCS.PHASECHK.TRANS64.TRYWAIT P2, [R18+URZ+0x36090], R11 ;  /* 0x0360900b120075a7 */ /* 0x001064000804017f */
[----:B-1----:R-:W-:Y:S05]  /*5d50*/  @!P2 NANOSLEEP.SYNCS 0x989680 ;  /* 0x009896800000a95d */ /* 0x002fea0003900000 */
[----:B------:R-:W1:Y:S02]  /*5d60*/  @!P2 SYNCS.PHASECHK.TRANS64 P2, [R18+URZ+0x36090], R11 ;  /* 0x0360900b1200a5a7 */ /* 0x000e64000804007f */
[----:B-1----:R-:W-:Y:S05]  /*5d70*/  @!P2 BRA `(.L_x_148) ;  /* 0xfffffffc00f0a947 */ /* 0x002fea000383ffff */
[----:B0-----:R-:W0:Y:S02]  /*5d80*/  @!P1 LDC R11, c[0x0][0x500] ;  /* 0x00014000ff0b9b82 */ /* 0x001e240000000800 */
[----:B0-----:R0:W-:Y:S02]  /*5d90*/  @!P1 SYNCS.ARRIVE.TRANS64 RZ, [R18+URZ+0x36000], R11 ;  /* 0x0360000b12ff99a7 */ /* 0x0011e4000800003f */
[----:B0-----:R-:W-:-:S04]  /*5da0*/  PRMT R11, R23, 0x9910, RZ ;  /* 0x00009910170b7816 */ /* 0x001fc800000000ff */
[----:B------:R-:W-:-:S13]  /*5db0*/  ISETP.NE.AND P2, PT, R11, 0x2, PT ;  /* 0x000000020b00780c */ /* 0x000fda0003f45270 */
[----:B------:R-:W-:Y:S05]  /*5dc0*/  @P2 BRA `(.L_x_149) ;  /* 0x0000000000042947 */ /* 0x000fea0003800000 */
[----:B------:R-:W-:Y:S01]  /*5dd0*/  BPT.TRAP 0x1 ;  /* 0x000000040000795c */ /* 0x000fe20000300000 */
.L_x_149:
[----:B------:R-:W-:Y:S05]  /*5de0*/  @P0 BRA `(.L_x_150) ;  /* 0x0000000000040947 */ /* 0x000fea0003800000 */
[----:B------:R-:W-:Y:S01]  /*5df0*/  BPT.TRAP 0x1 ;  /* 0x000000040000795c */ /* 0x000fe20000300000 */
.L_x_150:
[----:B------:R-:W0:Y:S01]  /*5e00*/  LDC R13, c[0x0][0x380] ;  /* 0x0000e000ff0d7b82 */ /* 0x000e220000000800 */
[----:B------:R-:W-:Y:S01]  /*5e10*/  R2UR UR4, R3 ;  /* 0x00000000030472ca */ /* 0x000fe200000e0000 */
[----:B------:R-:W-:Y:S01]  /*5e20*/  ULDC UR28, c[0x0][0x38c] ;  /* 0x0000e300001c7ab9 */ /* 0x000fe20000000800 */
[----:B------:R-:W-:Y:S01]  /*5e30*/  R2UR UR10, R20 ;  /* 0x00000000140a72ca */ /* 0x000fe200000e0000 */
[----:B------:R-:W-:Y:S01]  /*5e40*/  UISETP.NE.AND UP0, UPT, UR28, 0x1, UPT ;  /* 0x000000011c00788c */ /* 0x000fe2000bf05270 */
[C---:B------:R-:W-:Y:S01]  /*5e50*/  R2UR UR26, R10.reuse ;  /* 0x000000000a1a72ca */ /* 0x040fe200000e0000 */
[----:B------:R-:W-:Y:S01]  /*5e60*/  VIADD R10, R10, 0x1 ;  /* 0x000000010a0a7836 */ /* 0x000fe20000000000 */
[----:B------:R-:W-:Y:S01]  /*5e70*/  R2UR UR7, R21 ;  /* 0x00000000150772ca */ /* 0x000fe200000e0000 */
[----:B------:R-:W1:Y:S01]  /*5e80*/  LDC.64 R14, c[0x0][0x3b8] ;  /* 0x0000ee00ff0e7b82 */ /* 0x000e620000000a00 */
[C---:B------:R-:W-:Y:S01]  /*5e90*/  IMAD R21, R6.reuse, 0x2000, R21 ;  /* 0x0000200006157824 */ /* 0x040fe200078e0215 */
[----:B------:R-:W-:Y:S01]  /*5ea0*/  R2UR UR24, R6 ;  /* 0x00000000061872ca */ /* 0x000fe200000e0000 */
[----:B------:R-:W-:Y:S01]  /*5eb0*/  ULDC.64 UR14, c[0x0][0x198] ;  /* 0x00006600000e7ab9 */ /* 0x000fe20000000a00 */
[----:B------:R-:W-:Y:S01]  /*5ec0*/  R2UR UR25, R18 ;  /* 0x00000000121972ca */ /* 0x000fe200000e0000 */
[----:B------:R-:W-:Y:S01]  /*5ed0*/  VIADD R0, R0, 0xffffffff ;  /* 0xffffffff00007836 */ /* 0x000fe20000000000 */
[----:B------:R-:W-:Y:S01]  /*5ee0*/  R2UR UR20, R9 ;  /* 0x00000000091472ca */ /* 0x000fe200000e0000 */
[----:B------:R-:W-:Y:S01]  /*5ef0*/  @UP0 ULDC.64 UR12, c[0x0][0x390] ;  /* 0x0000e400000c0ab9 */ /* 0x000fe20000000a00 */
[----:B------:R-:W1:Y:S01]  /*5f00*/  LDC.64 R16, c[0x0][0x3d8] ;  /* 0x0000f600ff107b82 */ /* 0x000e620000000a00 */
[----:B------:R-:W-:Y:S01]  /*5f10*/  R2UR UR21, R8 ;  /* 0x00000000081572ca */ /* 0x000fe200000e0000 */
[----:B------:R-:W-:Y:S01]  /*5f20*/  ULDC.64 UR16, c[0x0][0x3b0] ;  /* 0x0000ec0000107ab9 */ /* 0x000fe20000000a00 */
[----:B------:R-:W-:Y:S01]  /*5f30*/  ULDC.64 UR22, c[0x0][0x3d0] ;  /* 0x0000f40000167ab9 */ /* 0x000fe20000000a00 */
[----:B------:R-:W-:Y:S01]  /*5f40*/  R2UR UR18, R19 ;  /* 0x00000000131272ca */ /* 0x000fe200000e0000 */
[----:B------:R-:W-:Y:S01]  /*5f50*/  USHF.L.U32 UR26, UR26, 0x5, URZ ;  /* 0x000000051a1a7899 */ /* 0x000fe2000800063f */
[----:B------:R-:W-:Y:S01]  /*5f60*/  ISETP.GT.AND P5, PT, R0, 0x1, PT ;  /* 0x000000010000780c */ /* 0x000fe20003fa4270 */
[----:B------:R-:W-:Y:S01]  /*5f70*/  ULEA UR24, UR24, UR7, 0xc ;  /* 0x0000000718187291 */ /* 0x000fe2000f8e603f */
[----:B0-----:R-:W-:Y:S01]  /*5f80*/  ISETP.NE.AND P2, PT, R13, 0x1, PT ;  /* 0x000000010d00780c */ /* 0x001fe20003f45270 */
[----:B------:R-:W-:Y:S01]  /*5f90*/  UIADD3 UR25, UR25, 0x36000, URZ ;  /* 0x0003600019197890 */ /* 0x000fe2000fffe03f */
[----:B------:R-:W-:Y:S01]  /*5fa0*/  VIADD R6, R6, 0x1 ;  /* 0x0000000106067836 */ /* 0x000fe20000000000 */
[----:B------:R-:W-:Y:S01]  /*5fb0*/  UMOV UR5, 0x10000000 ;  /* 0x1000000000057882 */ /* 0x000fe20000000000 */
[----:B------:R-:W-:-:S03]  /*5fc0*/  UMOV UR19, UR26 ;  /* 0x0000001a00137c82 */ /* 0x000fc60008000000 */
[----:B------:R-:W-:-:S04]  /*5fd0*/  ISETP.NE.AND P4, PT, R6, 0x12, PT ;  /* 0x000000120600780c */ /* 0x000fc80003f85270 */
[----:B------:R-:W-:Y:S02]  /*5fe0*/  SEL R6, R6, RZ, P4 ;  /* 0x000000ff06067207 */ /* 0x000fe40002000000 */
[----:B------:R-:W-:Y:S01]  /*5ff0*/  @P2 IMAD.U32 R11, RZ, RZ, UR4 ;  /* 0x00000004ff0b2e24 */ /* 0x000fe2000f8e00ff */
[----:B------:R-:W-:Y:S01]  /*6000*/  UMOV UR4, 0x0 ;  /* 0x0000000000047882 */ /* 0x000fe20000000000 */
[----:B-1----:R-:W-:-:S03]  /*6010*/  IMAD R12, R8, R15, R17 ;  /* 0x0000000f080c7224 */ /* 0x002fc600078e0211 */
[----:B------:R-:W-:Y:S01]  /*6020*/  @P2 R2UR UR10, R11 ;  /* 0x000000000b0a22ca */ /* 0x000fe200000e0000 */
[----:B------:R-:W-:Y:S01]  /*6030*/  IMAD R11, R9, R14, R16 ;  /* 0x0000000e090b7224 */ /* 0x000fe200078e0210 */
[C---:B------:R-:W-:Y:S02]  /*6040*/  ISETP.NE.AND P2, PT, R10.reuse, R5, PT ;  /* 0x000000050a00720c */ /* 0x040fe40003f45270 */
[----:B------:R-:W-:Y:S02]  /*6050*/  SEL R14, RZ, 0x1, P4 ;  /* 0x00000001ff0e7807 */ /* 0x000fe40002000000 */
[----:B------:R-:W-:Y:S02]  /*6060*/  PRMT R11, R11, 0x40, R12 ;  /* 0x000000400b0b7816 */ /* 0x000fe4000000000c */
[----:B------:R-:W0:Y:S01]  /*6070*/  LDC R12, c[0x0][0x3c8] ;  /* 0x0000f200ff0c7b82 */ /* 0x000e220000000800 */
[----:B------:R-:W-:Y:S02]  /*6080*/  LOP3.LUT R7, R7, R14, RZ, 0x3c, !PT ;  /* 0x0000000e07077212 */ /* 0x000fe400078e3cff */
[----:B------:R-:W-:Y:S01]  /*6090*/  R2UR UR11, R11 ;  /* 0x000000000b0b72ca */ /* 0x000fe200000e0000 */
[----:B------:R-:W-:Y:S01]  /*60a0*/  VIADD R11, R9, 0x1 ;  /* 0x00000001090b7836 */ /* 0x000fe20000000000 */
[----:B------:R-:W-:Y:S01]  /*60b0*/  UIADD3 UR6, -UR10, URZ, URZ ;  /* 0x0000003f0a067290 */ /* 0x000fe2000fffe13f */
[----:B------:R-:W-:Y:S01]  /*60c0*/  SEL R10, R10, RZ, P2 ;  /* 0x000000ff0a0a7207 */ /* 0x000fe20001000000 */
[----:B------:R-:W-:Y:S01]  /*60d0*/  UIMAD.WIDE.U32 UR8, UR10, UR12, URZ ;  /* 0x0000000c0a0872a5 */ /* 0x000fe2000f8e003f */
[----:B------:R-:W-:Y:S01]  /*60e0*/  @P2 IMAD.MOV R11, RZ, RZ, R9 ;  /* 0x000000ffff0b2224 */ /* 0x000fe200078e0209 */
[----:B------:R-:W-:Y:S01]  /*60f0*/  UMOV UR29, UR10 ;  /* 0x0000000a001d7c82 */ /* 0x000fe20008000000 */
[----:B------:R-:W-:Y:S01]  /*6100*/  UMOV UR12, UR20 ;  /* 0x00000014000c7c82 */ /* 0x000fe20008000000 */
[----:B------:R-:W-:Y:S01]  /*6110*/  IMAD R13, R13, UR6, R20 ;  /* 0x000000060d0d7c24 */ /* 0x000fe2000f8e0214 */
[----:B------:R-:W-:-:S02]  /*6120*/  @UP0 USHF.R.U32.HI UR29, URZ, UR13, UR9 ;  /* 0x0000000d3f1d0299 */ /* 0x000fc40008011609 */
[----:B------:R-:W-:Y:S01]  /*6130*/  R2UR UR8, R21 ;  /* 0x00000000150872ca */ /* 0x000fe200000e0000 */
[----:B------:R-:W-:Y:S01]  /*6140*/  UIADD3 UR6, UP1, UR14, 0xf0, URZ ;  /* 0x000000f00e067890 */ /* 0x000fe2000ff3e03f */
[----:B------:R-:W-:Y:S01]  /*6150*/  R2UR UR27, R13 ;  /* 0x000000000d1b72ca */ /* 0x000fe200000e0000 */
[----:B------:R-:W-:Y:S02]  /*6160*/  UIADD3 UR9, -UR29, URZ, URZ ;  /* 0x0000003f1d097290 */ /* 0x000fe4000fffe13f */
[----:B------:R-:W-:Y:S02]  /*6170*/  UIADD3 UR14, UP2, UR14, 0x1f0, URZ ;  /* 0x000001f00e0e7890 */ /* 0x000fe4000ff5e03f */
[----:B------:R-:W-:Y:S01]  /*6180*/  UIMAD UR28, UR28, UR9, UR10 ;  /* 0x000000091c1c72a4 */ /* 0x000fe2000f8e020a */
[----:B------:R-:W-:Y:S01]  /*6190*/  R2UR UR10, R22 ;  /* 0x00000000160a72ca */ /* 0x000fe200000e0000 */
[----:B------:R-:W-:Y:S01]  /*61a0*/  UIADD3.X UR7, URZ, UR15, URZ, UP1, !UPT ;  /* 0x0000000f3f077290 */ /* 0x000fe20008ffe43f */
[C---:B0-----:R-:W-:Y:S01]  /*61b0*/  ISETP.NE.AND P3, PT, R11.reuse, R12, PT ;  /* 0x0000000c0b00720c */ /* 0x041fe20003f65270 */
[----:B------:R-:W-:Y:S01]  /*61c0*/  UIMAD UR28, UR28, UR17, UR23 ;  /* 0x000000111c1c72a4 */ /* 0x000fe2000f8e0217 */
[----:B------:R-:W-:Y:S01]  /*61d0*/  VIADD R12, R8, 0x1 ;  /* 0x00000001080c7836 */ /* 0x000fe20000000000 */
[----:B------:R-:W-:Y:S01]  /*61e0*/  UIADD3.X UR15, URZ, UR15, URZ, UP2, !UPT ;  /* 0x0000000f3f0f7290 */ /* 0x000fe200097fe43f */
[----:B------:R-:W-:Y:S01]  /*61f0*/  SEL R9, R11, RZ, P3 ;  /* 0x000000ff0b097207 */ /* 0x000fe20001800000 */
[----:B------:R-:W-:-:S02]  /*6200*/  UIMAD UR27, UR27, UR16, UR22 ;  /* 0x000000101b1b72a4 */ /* 0x000fc4000f8e0216 */
[----:B------:R-:W-:Y:S02]  /*6210*/  UPRMT UR22, UR11, 0x5410, URZ ;  /* 0x000054100b167896 */ /* 0x000fe4000800003f */
[----:B------:R-:W-:Y:S02]  /*6220*/  UIADD3 UR16, UR8, 0x12000, URZ ;  /* 0x0001200008107890 */ /* 0x000fe4000fffe03f */
[----:B------:R-:W-:Y:S01]  /*6230*/  UIADD3 UR8, UR8, 0x13000, URZ ;  /* 0x0001300008087890 */ /* 0x000fe2000fffe03f */
[----:B------:R-:W-:Y:S01]  /*6240*/  UMOV UR17, UR25 ;  /* 0x0000001900117c82 */ /* 0x000fe20008000000 */
[----:B------:R-:W-:Y:S01]  /*6250*/  UMOV UR13, UR21 ;  /* 0x00000015000d7c82 */ /* 0x000fe20008000000 */
[----:B------:R-:W-:Y:S02]  /*6260*/  UMOV UR9, UR25 ;  /* 0x0000001900097c82 */ /* 0x000fe40008000000 */
[----:B------:R0:W-:Y:S01]  /*6270*/  UTMALDG.4D.IM2COL [UR24], [UR6], UR22 ;  /* 0x00000018060073b4 */ /* 0x0001e20008058016 */
[----:B------:R-:W-:Y:S01]  /*6280*/  UMOV UR11, UR26 ;  /* 0x0000001a000b7c82 */ /* 0x000fe20008000000 */
[----:B------:R-:W-:-:S04]  /*6290*/  @P3 IMAD.MOV R12, RZ, RZ, R8 ;  /* 0x000000ffff0c3224 */ /* 0x000fc800078e0208 */
[----:B------:R-:W-:Y:S01]  /*62a0*/  IMAD.MOV.U32 R8, RZ, RZ, R12 ;  /* 0x000000ffff087224 */ /* 0x000fe200078e000c */
[----:B------:R0:W-:Y:S01]  /*62b0*/  UTMALDG.4D [UR16], [UR14], desc[UR4] ;  /* 0x000004100e0075b4 */ /* 0x0001e20008019000 */
[----:B------:R0:W-:Y:S02]  /*62c0*/  UTMALDG.4D [UR8], [UR14], desc[UR4] ;  /* 0x000004080e0075b4 */ /* 0x0001e40008019000 */
[----:B0-----:R-:W-:Y:S05]  /*62d0*/  @P5 BRA `(.L_x_151) ;  /* 0xfffffff800845947 */ /* 0x001fea000383ffff */
.L_x_147:
[----:B------:R-:W-:Y:S01]  /*62e0*/  ISETP.GE.U32.AND P2, PT, R4, 0x12, PT ;  /* 0x000000120400780c */ /* 0x000fe20003f46070 */
[----:B------:R-:W-:Y:S05]  /*62f0*/  WARPSYNC.ALL ;  /* 0x0000000000007948 */ /* 0x000fea0003800000 */
[----:B------:R-:W-:-:S07]  /*6300*/  ELECT P1, URZ, PT ;  /* 0x00000000003f782f */ /* 0x000fce0003820000 */
[----:B------:R-:W-:-:S05]  /*6310*/  @P2 IMAD.WIDE.U32 R6, R4, 0x38e38e39, RZ ;  /* 0x38e38e3904062825 */ /* 0x000fca00078e00ff */
[----:B-1---5:R-:W-:-:S04]  /*6320*/  @P2 SHF.R.U32.HI R0, RZ, 0x2, R7 ;  /* 0x00000002ff002819 */ /* 0x022fc80000011607 */
[----:B------:R-:W-:-:S04]  /*6330*/  @P2 LOP3.LUT R0, R0, 0x1, RZ, 0xc0, !PT ;  /* 0x0000000100002812 */ /* 0x000fc800078ec0ff */
[----:B------:R-:W-:Y:S01]  /*6340*/  @P2 ISETP.NE.U32.AND P0, PT, R0, 0x1, PT ;  /* 0x000000010000280c */ /* 0x000fe20003f05070 */
[----:B------:R-:W-:-:S12]  /*6350*/  @!P1 EXIT ;  /* 0x000000000000994d */ /* 0x000fd80003800000 */
[----:B------:R-:W-:Y:S01]  /*6360*/  LOP3.LUT R2, R2, 0x2, RZ, 0xfc, !PT ;  /* 0x0000000202027812 */ /* 0x000fe200078efcff */
[----:B------:R-:W-:Y:S01]  /*6370*/  IMAD.MOV.U32 R5, RZ, RZ, 0x1 ;  /* 0x00000001ff057424 */ /* 0x000fe200078e00ff */
[----:B------:R-:W-:Y:S02]  /*6380*/  @P2 ISETP.NE.U32.AND.EX P0, PT, RZ, RZ, PT, P0 ;  /* 0x000000ffff00220c */ /* 0x000fe40003f05100 */
[----:B------:R-:W-:Y:S02]  /*6390*/  ISETP.NE.AND P1, PT, R2, 0x3, PT ;  /* 0x000000030200780c */ /* 0x000fe40003f25270 */
[----:B------:R-:W-:-:S11]  /*63a0*/  @P2 SEL R5, RZ, 0x1, !P0 ;  /* 0x00000001ff052807 */ /* 0x000fd60004000000 */
[----:B------:R-:W-:Y:S05]  /*63b0*/  @!P1 BRA `(.L_x_152) ;  /* 0x0000000000049947 */ /* 0x000fea0003800000 */
[----:B------:R-:W-:Y:S01]  /*63c0*/  BPT.TRAP 0x1 ;  /* 0x000000040000795c */ /* 0x000fe20000300000 */
.L_x_152:
[----:B------:R-:W0:Y:S01]  /*63d0*/  S2R R7, SR_CgaCtaId ;  /* 0x0000000000077919 */ /* 0x000e220000008800 */
[----:B---3--:R-:W-:Y:S01]  /*63e0*/  IMAD.WIDE.U32 R2, R4, 0x38e38e39, RZ ;  /* 0x38e38e3904027825 */ /* 0x008fe200078e00ff */
[----:B------:R-:W-:-:S04]  /*63f0*/  MOV R0, 0x400 ;  /* 0x0000040000007802 */ /* 0x000fc80000000f00 */
[----:B------:R-:W-:-:S05]  /*6400*/  SHF.R.U32.HI R3, RZ, 0x2, R3 ;  /* 0x00000002ff037819 */ /* 0x000fca0000011603 */
[----:B------:R-:W-:Y:S01]  /*6410*/  IMAD R3, R3, -0x12, R4 ;  /* 0xffffffee03037824 */ /* 0x000fe200078e0204 */
[----:B0-----:R-:W-:Y:S02]  /*6420*/  LEA R0, R7, R0, 0x18 ;  /* 0x0000000007007211 */ /* 0x001fe400078ec0ff */
[----:B------:R-:W-:-:S03]  /*6430*/  SHF.L.U32 R7, R5, 0x1f, RZ ;  /* 0x0000001f05077819 */ /* 0x000fc600000006ff */
[----:B------:R-:W-:-:S04]  /*6440*/  VIADD R0, R0, 0x36090 ;  /* 0x0003609000007836 */ /* 0x000fc80000000000 */
[----:B------:R-:W-:-:S07]  /*6450*/  IMAD R2, R3, 0x8, R0 ;  /* 0x0000000803027824 */ /* 0x000fce00078e0200 */
.L_x_153:
[----:B0-----:R0:W1:Y:S02]  /*6460*/  SYNCS.PHASECHK.TRANS64.TRYWAIT P0, [R2+URZ], R7 ;  /* 0x00000007020075a7 */ /* 0x001064000800017f */
[----:B-1----:R-:W-:Y:S05]  /*6470*/  @!P0 NANOSLEEP.SYNCS 0x989680 ;  /* 0x009896800000895d */ /* 0x002fea0003900000 */
[----:B------:R-:W1:Y:S02]  /*6480*/  @!P0 SYNCS.PHASECHK.TRANS64 P0, [R2+URZ], R7 ;  /* 0x00000007020085a7 */ /* 0x000e64000800007f */
[----:B-1----:R-:W-:Y:S05]  /*6490*/  @!P0 BRA `(.L_x_153) ;  /* 0xfffffffc00f08947 */ /* 0x002fea000383ffff */
[----:B------:R-:W-:-:S05]  /*64a0*/  VIADD R3, R3, 0x1 ;  /* 0x0000000103037836 */ /* 0x000fca0000000000 */
[----:B------:R-:W-:-:S04]  /*64b0*/  ISETP.NE.AND P0, PT, R3, 0x12, PT ;  /* 0x000000120300780c */ /* 0x000fc80003f05270 */
[----:B0-----:R-:W-:Y:S02]  /*64c0*/  SEL R2, RZ, 0x1, P0 ;  /* 0x00000001ff027807 */ /* 0x001fe40000000000 */
[----:B------:R-:W-:Y:S02]  /*64d0*/  SEL R3, R3, RZ, P0 ;  /* 0x000000ff03037207 */ /* 0x000fe40000000000 */
[----:B------:R-:W-:-:S03]  /*64e0*/  LOP3.LUT R7, R5, R2, RZ, 0x3c, !PT ;  /* 0x0000000205077212 */ /* 0x000fc600078e3cff */
[----:B------:R-:W-:Y:S01]  /*64f0*/  IMAD R2, R3, 0x8, R0 ;  /* 0x0000000803027824 */ /* 0x000fe200078e0200 */
[----:B------:R-:W-:-:S07]  /*6500*/  SHF.L.U32 R5, R7, 0x1f, RZ ;  /* 0x0000001f07057819 */ /* 0x000fce00000006ff */
.L_x_154:
        /* <DEDUP_REMOVED lines=11> */
.L_x_155:
        /* <DEDUP_REMOVED lines=11> */
.L_x_156:
        /* <DEDUP_REMOVED lines=11> */
.L_x_157:
        /* <DEDUP_REMOVED lines=11> */
.L_x_158:
        /* <DEDUP_REMOVED lines=11> */
.L_x_159:
        /* <DEDUP_REMOVED lines=11> */
.L_x_160:
        /* <DEDUP_REMOVED lines=11> */
.L_x_161:
        /* <DEDUP_REMOVED lines=11> */
.L_x_162:
        /* <DEDUP_REMOVED lines=11> */
.L_x_163:
        /* <DEDUP_REMOVED lines=11> */
.L_x_164:
        /* <DEDUP_REMOVED lines=11> */
.L_x_165:
        /* <DEDUP_REMOVED lines=11> */
.L_x_166:
        /* <DEDUP_REMOVED lines=11> */
.L_x_167:
        /* <DEDUP_REMOVED lines=11> */
.L_x_168:
        /* <DEDUP_REMOVED lines=11> */
.L_x_169:
        /* <DEDUP_REMOVED lines=11> */
.L_x_170:
[----:B0-----:R0:W1:Y:S02]  /*7010*/  SYNCS.PHASECHK.TRANS64.TRYWAIT P0, [R3+URZ], R0 ;  /* 0x00000000030075a7 */ /* 0x001064000800017f */
[----:B-1----:R-:W-:Y:S05]  /*7020*/  @!P0 NANOSLEEP.SYNCS 0x989680 ;  /* 0x009896800000895d */ /* 0x002fea0003900000 */
[----:B------:R-:W1:Y:S02]  /*7030*/  @!P0 SYNCS.PHASECHK.TRANS64 P0, [R3+URZ], R0 ;  /* 0x00000000030085a7 */ /* 0x000e64000800007f */
[----:B-1----:R-:W-:Y:S05]  /*7040*/  @P0 EXIT ;  /* 0x000000000000094d */ /* 0x002fea0003800000 */
[----:B------:R-:W-:Y:S05]  /*7050*/  BRA `(.L_x_170) ;  /* 0xfffffffc00ec7947 */ /* 0x000fea000383ffff */
.L_x_171:
[----:B------:R-:W-:-:S00]  /*7060*/  BRA `(.L_x_171) ;  /* 0xfffffffc00fc7947 */ /* 0x000fc0000383ffff */
[----:B------:R-:W-:-:S00]  /*7070*/  NOP ;  /* 0x0000000000007918 */ /* 0x000fc00000000000 */
        /* <DEDUP_REMOVED lines=8> */
.L_x_172:


//--------------------- .nv.shared._ZN7cutlass13device_kernelINS_4conv6kernel13ConvUniversalINS1_16ConvProblemShapeILNS1_8OperatorE1ELi2EEENS1_10collective14CollectiveConvINS1_46MainloopSm90TmaGmmaWarpSpecializedImplicitGemmILS5_1ELi18ELi2EN4cute5tupleIJNSA_1CILi1EEESD_SD_EEENS1_36KernelImplicitTmaWarpSpecializedSm90ELi1EEENSB_IJNSC_ILi64EEENSC_ILi128EEENSB_IJNSC_ILi32EEEEEEEEENS_10bfloat16_tESM_NSA_8TiledMMAINSA_8MMA_AtomIJNSA_4SM904GMMA28MMA_64x128x16_F32BF16BF16_SSILNSQ_5MajorE0ELSS_1ELNSQ_7ScaleInE1ELST_1EEEEEENSA_6LayoutISE_NSB_IJNSC_ILi0EEESX_SX_EEEEENSB_IJNSA_10UnderscoreES10_S10_EEEEENS7_6detail26Sm90ImplicitGemmTileTraitsINSA_20SM90_TMA_LOAD_IM2COLENSA_14ComposedLayoutINSA_7SwizzleILi2ELi4ELi3EEENSA_18smem_ptr_flag_bitsILi16EEENSW_INSB_IJNSB_IJNSC_ILi8EEES1B_EEENSB_IJSJ_SD_EEENSB_IJSD_NSC_ILi18EEEEEEEEENSB_IJNSB_IJSJ_NSC_ILi256EEEEEENSB_IJSD_SX_EEENSB_IJSX_NSC_ILi2048EEEEEEEEEEEEEvEENS14_INSA_13SM90_TMA_LOADENS16_INS17_ILi3ELi4ELi3EEES1A_NSW_INSB_IJNSB_IJSH_NSC_ILi2EEEEEENSB_IJS1B_NSC_ILi4EEEEEES1F_EEENSB_IJNSB_IJSD_S1K_EEENSB_IJSH_NSC_ILi512EEEEEENSB_IJSX_NSC_ILi4096EEEEEEEEEEEEEvEEEENS_8epilogue10collective6detail29Sm90TmaWarpSpecializedAdapterINS28_15DefaultEpilogueISM_NSB_IJNSB_IJlllEEESD_SX_EEES2D_NS27_6thread17LinearCombinationISM_Li1EffLNS2E_9ScaleType4KindE0ELNS_15FloatRoundStyleE2ESM_EENS_4gemm15EpilogueDefaultEEEEEvvEEEEvNT_6ParamsE --------------------------
	.section	.nv.shared._ZN7cutlass13device_kernelINS_4conv6kernel13ConvUniversalINS1_16ConvProblemShapeILNS1_8OperatorE1ELi2EEENS1_10collective14CollectiveConvINS1_46MainloopSm90TmaGmmaWarpSpecializedImplicitGemmILS5_1ELi18ELi2EN4cute5tupleIJNSA_1CILi1EEESD_SD_EEENS1_36KernelImplicitTmaWarpSpecializedSm90ELi1EEENSB_IJNSC_ILi64EEENSC_ILi128EEENSB_IJNSC_ILi32EEEEEEEEENS_10bfloat16_tESM_NSA_8TiledMMAINSA_8MMA_AtomIJNSA_4SM904GMMA28MMA_64x128x16_F32BF16BF16_SSILNSQ_5MajorE0ELSS_1ELNSQ_7ScaleInE1ELST_1EEEEEENSA_6LayoutISE_NSB_IJNSC_ILi0EEESX_SX_EEEEENSB_IJNSA_10UnderscoreES10_S10_EEEEENS7_6detail26Sm90ImplicitGemmTileTraitsINSA_20SM90_TMA_LOAD_IM2COLENSA_14ComposedLayoutINSA_7SwizzleILi2ELi4ELi3EEENSA_18smem_ptr_flag_bitsILi16EEENSW_INSB_IJNSB_IJNSC_ILi8EEES1B_EEENSB_IJSJ_SD_EEENSB_IJSD_NSC_ILi18EEEEEEEEENSB_IJNSB_IJSJ_NSC_ILi256EEEEEENSB_IJSD_SX_EEENSB_IJSX_NSC_ILi2048EEEEEEEEEEEEEvEENS14_INSA_13SM90_TMA_LOADENS16_INS17_ILi3ELi4ELi3EEES1A_NSW_INSB_IJNSB_IJSH_NSC_ILi2EEEEEENSB_IJS1B_NSC_ILi4EEEEEES1F_EEENSB_IJNSB_IJSD_S1K_EEENSB_IJSH_NSC_ILi512EEEEEENSB_IJSX_NSC_ILi4096EEEEEEEEEEEEEvEEEENS_8epilogue10collective6detail29Sm90TmaWarpSpecializedAdapterINS28_15DefaultEpilogueISM_NSB_IJNSB_IJlllEEESD_SX_EEES2D_NS27_6thread17LinearCombinationISM_Li1EffLNS2E_9ScaleType4KindE0ELNS_15FloatRoundStyleE2ESM_EENS_4gemm15EpilogueDefaultEEEEEvvEEEEvNT_6ParamsE,"aw",@nobits
	.sectionflags	@""
	.align	16
	.zero		1024


//--------------------- .nv.shared.reserved.0     --------------------------
	.section	.nv.shared.reserved.0,"aw",@nobits
	.weak		__nv_reservedSMEM_offset_0_alias
	.size		__nv_reservedSMEM_offset_0_alias, 0, 0
	.other		__nv_reservedSMEM_offset_0_alias,@"STO_CUDA_RESERVED_SHARED STV_DEFAULT"
__nv_reservedSMEM_offset_0_alias:
	.zero		0


//--------------------- .nv.global                --------------------------
	.section	.nv.global,"aw",@nobits
.nv.global:
	.type		_ZN39_INTERNAL_44a10c26_4_k_cu_6c90e1e9_26204cute1_E,@object
	.size		_ZN39_INTERNAL_44a10c26_4_k_cu_6c90e1e9_26204cute1_E,(_ZN39_INTERNAL_44a10c26_4_k_cu_6c90e1e9_26204cuda3std3__45__cpo6cbeginE - _ZN39_INTERNAL_44a10c26_4_k_cu_6c90e1e9_26204cute1_E)
_ZN39_INTERNAL_44a10c26_4_k_cu_6c90e1e9_26204cute1_E:
	.zero		1
	.type		_ZN39_INTERNAL_44a10c26_4_k_cu_6c90e1e9_26204cuda3std3__45__cpo6cbeginE,@object
	.size		_ZN39_INTERNAL_44a10c26_4_k_cu_6c90e1e9_26204cuda3std3__45__cpo6cbeginE,(_ZN39_INTERNAL_44a10c26_4_k_cu_6c90e1e9_26204cuda3std3__48in_placeE - _ZN39_INTERNAL_44a10c26_4_k_cu_6c90e1e9_26204cuda3std3__45__cpo6cbeginE)
_ZN39_INTERNAL_44a10c26_4_k_cu_6c90e1e9_26204cuda3std3__45__cpo6cbeginE:
	.zero		1
	.type		_ZN39_INTERNAL_44a10c26_4_k_cu_6c90e1e9_26204cuda3std3__48in_placeE,@object
	.size		_ZN39_INTERNAL_44a10c26_4_k_cu_6c90e1e9_26204cuda3std3__48in_placeE,(_ZN39_INTERNAL_44a10c26_4_k_cu_6c90e1e9_26204cuda3std6ranges3__45__cpo9iter_moveE - _ZN39_INTERNAL_44a10c26_4_k_cu_6c90e1e9_26204cuda3std3__48in_placeE)
_ZN39_INTERNAL_44a10c26_4_k_cu_6c90e1e9_26204cuda3std3__48in_placeE:
	.zero		1
	.type		_ZN39_INTERNAL_44a10c26_4_k_cu_6c90e1e9_26204cuda3std6ranges3__45__cpo9iter_moveE,@object
	.size		_ZN39_INTERNAL_44a10c26_4_k_cu_6c90e1e9_26204cuda3std6ranges3__45__cpo9iter_moveE,(_ZN39_INTERNAL_44a10c26_4_k_cu_6c90e1e9_26204cuda3std3__45__cpo5beginE - _ZN39_INTERNAL_44a10c26_4_k_cu_6c90e1e9_26204cuda3std6ranges3__45__cpo9iter_moveE)
_ZN39_INTERNAL_44a10c26_4_k_cu_6c90e1e9_26204cuda3std6ranges3__45__cpo9iter_moveE:
	.zero		1
	.type		_ZN39_INTERNAL_44a10c26_4_k_cu_6c90e1e9_26204cuda3std3__45__cpo5beginE,@object
	.size		_ZN39_INTERNAL_44a10c26_4_k_cu_6c90e1e9_26204cuda3std3__45__cpo5beginE,(_ZN39_INTERNAL_44a10c26_4_k_cu_6c90e1e9_26204cuda3std3__441_GLOBAL__N__44a10c26_4_k_cu_6c90e1e9_26206ignoreE - _ZN39_INTERNAL_44a10c26_4_k_cu_6c90e1e9_26204cuda3std3__45__cpo5beginE)
_ZN39_INTERNAL_44a10c26_4_k_cu_6c90e1e9_26204cuda3std3__45__cpo5beginE:
	.zero		1
	.type		_ZN39_INTERNAL_44a10c26_4_k_cu_6c90e1e9_26204cuda3std3__441_GLOBAL__N__44a10c26_4_k_cu_6c90e1e9_26206ignoreE,@object
	.size		_ZN39_INTERNAL_44a10c26_4_k_cu_6c90e1e9_26204cuda3std3__441_GLOBAL__N__44a10c26_4_k_cu_6c90e1e9_26206ignoreE,(_ZN39_INTERNAL_44a10c26_4_k_cu_6c90e1e9_26204cute7productE - _ZN39_INTERNAL_44a10c26_4_k_cu_6c90e1e9_26204cuda3std3__441_GLOBAL__N__44a10c26_4_k_cu_6c90e1e9_26206ignoreE)
_ZN39_INTERNAL_44a10c26_4_k_cu_6c90e1e9_26204cuda3std3__441_GLOBAL__N__44a10c26_4_k_cu_6c90e1e9_26206ignoreE:
	.zero		1
	.type		_ZN39_INTERNAL_44a10c26_4_k_cu_6c90e1e9_26204cute7productE,@object
	.size		_ZN39_INTERNAL_44a10c26_4_k_cu_6c90e1e9_26204cute7productE,(_ZN39_INTERNAL_44a10c26_4_k_cu_6c90e1e9_26204cuda3std3__45__cpo3endE - _ZN39_INTERNAL_44a10c26_4_k_cu_6c90e1e9_26204cute7productE)
_ZN39_INTERNAL_44a10c26_4_k_cu_6c90e1e9_26204cute7productE:
	.zero		1
	.type		_ZN39_INTERNAL_44a10c26_4_k_cu_6c90e1e9_26204cuda3std3__45__cpo3endE,@object
	.size		_ZN39_INTERNAL_44a10c26_4_k_cu_6c90e1e9_26204cuda3std3__45__cpo3endE,(_ZN39_INTERNAL_44a10c26_4_k_cu_6c90e1e9_26204cuda3std3__419piecewise_constructE - _ZN39_INTERNAL_44a10c26_4_k_cu_6c90e1e9_26204cuda3std3__45__cpo3endE)
_ZN39_INTERNAL_44a10c26_4_k_cu_6c90e1e9_26204cuda3std3__45__cpo3endE:
	.zero		1
	.type		_ZN39_INTERNAL_44a10c26_4_k_cu_6c90e1e9_26204cuda3std3__419piecewise_constructE,@object
	.size		_ZN39_INTERNAL_44a10c26_4_k_cu_6c90e1e9_26204cuda3std3__419piecewise_constructE,(_ZN39_INTERNAL_44a10c26_4_k_cu_6c90e1e9_26204cuda3std3__45__cpo4cendE - _ZN39_INTERNAL_44a10c26_4_k_cu_6c90e1e9_26204cuda3std3__419piecewise_constructE)
_ZN39_INTERNAL_44a10c26_4_k_cu_6c90e1e9_26204cuda3std3__419piecewise_constructE:
	.zero		1
	.type		_ZN39_INTERNAL_44a10c26_4_k_cu_6c90e1e9_26204cuda3std3__45__cpo4cendE,@object
	.size		_ZN39_INTERNAL_44a10c26_4_k_cu_6c90e1e9_26204cuda3std3__45__cpo4cendE,(_ZN39_INTERNAL_44a10c26_4_k_cu_6c90e1e9_26204cuda3std6ranges3__45__cpo4swapE - _ZN39_INTERNAL_44a10c26_4_k_cu_6c90e1e9_26204cuda3std3__45__cpo4cendE)
_ZN39_INTERNAL_44a10c26_4_k_cu_6c90e1e9_26204cuda3std3__45__cpo4cendE:
	.zero		1
	.type		_ZN39_INTERNAL_44a10c26_4_k_cu_6c90e1e9_26204cuda3std6ranges3__45__cpo4swapE,@object
	.size		_ZN39_INTERNAL_44a10c26_4_k_cu_6c90e1e9_26204cuda3std6ranges3__45__cpo4swapE,(.L_7 - _ZN39_INTERNAL_44a10c26_4_k_cu_6c90e1e9_26204cuda3std6ranges3__45__cpo4swapE)
_ZN39_INTERNAL_44a10c26_4_k_cu_6c90e1e9_26204cuda3std6ranges3__45__cpo4swapE:
	.zero		1
.L_7:


//--------------------- .nv.constant0._ZN7cutlass13device_kernelINS_4conv6kernel13ConvUniversalINS1_16ConvProblemShapeILNS1_8OperatorE1ELi2EEENS1_10collective14CollectiveConvINS1_46MainloopSm90TmaGmmaWarpSpecializedImplicitGemmILS5_1ELi18ELi2EN4cute5tupleIJNSA_1CILi1EEESD_SD_EEENS1_36KernelImplicitTmaWarpSpecializedSm90ELi1EEENSB_IJNSC_ILi64EEENSC_ILi128EEENSB_IJNSC_ILi32EEEEEEEEENS_10bfloat16_tESM_NSA_8TiledMMAINSA_8MMA_AtomIJNSA_4SM904GMMA28MMA_64x128x16_F32BF16BF16_SSILNSQ_5MajorE0ELSS_1ELNSQ_7ScaleInE1ELST_1EEEEEENSA_6LayoutISE_NSB_IJNSC_ILi0EEESX_SX_EEEEENSB_IJNSA_10UnderscoreES10_S10_EEEEENS7_6detail26Sm90ImplicitGemmTileTraitsINSA_20SM90_TMA_LOAD_IM2COLENSA_14ComposedLayoutINSA_7SwizzleILi2ELi4ELi3EEENSA_18smem_ptr_flag_bitsILi16EEENSW_INSB_IJNSB_IJNSC_ILi8EEES1B_EEENSB_IJSJ_SD_EEENSB_IJSD_NSC_ILi18EEEEEEEEENSB_IJNSB_IJSJ_NSC_ILi256EEEEEENSB_IJSD_SX_EEENSB_IJSX_NSC_ILi2048EEEEEEEEEEEEEvEENS14_INSA_13SM90_TMA_LOADENS16_INS17_ILi3ELi4ELi3EEES1A_NSW_INSB_IJNSB_IJSH_NSC_ILi2EEEEEENSB_IJS1B_NSC_ILi4EEEEEES1F_EEENSB_IJNSB_IJSD_S1K_EEENSB_IJSH_NSC_ILi512EEEEEENSB_IJSX_NSC_ILi4096EEEEEEEEEEEEEvEEEENS_8epilogue10collective6detail29Sm90TmaWarpSpecializedAdapterINS28_15DefaultEpilogueISM_NSB_IJNSB_IJlllEEESD_SX_EEES2D_NS27_6thread17LinearCombinationISM_Li1EffLNS2E_9ScaleType4KindE0ELNS_15FloatRoundStyleE2ESM_EENS_4gemm15EpilogueDefaultEEEEEvvEEEEvNT_6ParamsE --------------------------
	.section	.nv.constant0._ZN7cutlass13device_kernelINS_4conv6kernel13ConvUniversalINS1_16ConvProblemShapeILNS1_8OperatorE1ELi2EEENS1_10collective14CollectiveConvINS1_46MainloopSm90TmaGmmaWarpSpecializedImplicitGemmILS5_1ELi18ELi2EN4cute5tupleIJNSA_1CILi1EEESD_SD_EEENS1_36KernelImplicitTmaWarpSpecializedSm90ELi1EEENSB_IJNSC_ILi64EEENSC_ILi128EEENSB_IJNSC_ILi32EEEEEEEEENS_10bfloat16_tESM_NSA_8TiledMMAINSA_8MMA_AtomIJNSA_4SM904GMMA28MMA_64x128x16_F32BF16BF16_SSILNSQ_5MajorE0ELSS_1ELNSQ_7ScaleInE1ELST_1EEEEEENSA_6LayoutISE_NSB_IJNSC_ILi0EEESX_SX_EEEEENSB_IJNSA_10UnderscoreES10_S10_EEEEENS7_6detail26Sm90ImplicitGemmTileTraitsINSA_20SM90_TMA_LOAD_IM2COLENSA_14ComposedLayoutINSA_7SwizzleILi2ELi4ELi3EEENSA_18smem_ptr_flag_bitsILi16EEENSW_INSB_IJNSB_IJNSC_ILi8EEES1B_EEENSB_IJSJ_SD_EEENSB_IJSD_NSC_ILi18EEEEEEEEENSB_IJNSB_IJSJ_NSC_ILi256EEEEEENSB_IJSD_SX_EEENSB_IJSX_NSC_ILi2048EEEEEEEEEEEEEvEENS14_INSA_13SM90_TMA_LOADENS16_INS17_ILi3ELi4ELi3EEES1A_NSW_INSB_IJNSB_IJSH_NSC_ILi2EEEEEENSB_IJS1B_NSC_ILi4EEEEEES1F_EEENSB_IJNSB_IJSD_S1K_EEENSB_IJSH_NSC_ILi512EEEEEENSB_IJSX_NSC_ILi4096EEEEEEEEEEEEEvEEEENS_8epilogue10collective6detail29Sm90TmaWarpSpecializedAdapterINS28_15DefaultEpilogueISM_NSB_IJNSB_IJlllEEESD_SX_EEES2D_NS27_6thread17LinearCombinationISM_Li1EffLNS2E_9ScaleType4KindE0ELNS_15FloatRoundStyleE2ESM_EENS_4gemm15EpilogueDefaultEEEEEvvEEEEvNT_6ParamsE,"a",@progbits
	.sectionflags	@""
	.align	4
.nv.constant0._ZN7cutlass13device_kernelINS_4conv6kernel13ConvUniversalINS1_16ConvProblemShapeILNS1_8OperatorE1ELi2EEENS1_10collective14CollectiveConvINS1_46MainloopSm90TmaGmmaWarpSpecializedImplicitGemmILS5_1ELi18ELi2EN4cute5tupleIJNSA_1CILi1EEESD_SD_EEENS1_36KernelImplicitTmaWarpSpecializedSm90ELi1EEENSB_IJNSC_ILi64EEENSC_ILi128EEENSB_IJNSC_ILi32EEEEEEEEENS_10bfloat16_tESM_NSA_8TiledMMAINSA_8MMA_AtomIJNSA_4SM904GMMA28MMA_64x128x16_F32BF16BF16_SSILNSQ_5MajorE0ELSS_1ELNSQ_7ScaleInE1ELST_1EEEEEENSA_6LayoutISE_NSB_IJNSC_ILi0EEESX_SX_EEEEENSB_IJNSA_10UnderscoreES10_S10_EEEEENS7_6detail26Sm90ImplicitGemmTileTraitsINSA_20SM90_TMA_LOAD_IM2COLENSA_14ComposedLayoutINSA_7SwizzleILi2ELi4ELi3EEENSA_18smem_ptr_flag_bitsILi16EEENSW_INSB_IJNSB_IJNSC_ILi8EEES1B_EEENSB_IJSJ_SD_EEENSB_IJSD_NSC_ILi18EEEEEEEEENSB_IJNSB_IJSJ_NSC_ILi256EEEEEENSB_IJSD_SX_EEENSB_IJSX_NSC_ILi2048EEEEEEEEEEEEEvEENS14_INSA_13SM90_TMA_LOADENS16_INS17_ILi3ELi4ELi3EEES1A_NSW_INSB_IJNSB_IJSH_NSC_ILi2EEEEEENSB_IJS1B_NSC_ILi4EEEEEES1F_EEENSB_IJNSB_IJSD_S1K_EEENSB_IJSH_NSC_ILi512EEEEEENSB_IJSX_NSC_ILi4096EEEEEEEEEEEEEvEEEENS_8epilogue10collective6detail29Sm90TmaWarpSpecializedAdapterINS28_15DefaultEpilogueISM_NSB_IJNSB_IJlllEEESD_SX_EEES2D_NS27_6thread17LinearCombinationISM_Li1EffLNS2E_9ScaleType4KindE0ELNS_15FloatRoundStyleE2ESM_EENS_4gemm15EpilogueDefaultEEEEEvvEEEEvNT_6ParamsE:
	.zero		1536


//--------------------- SYMBOLS --------------------------

	.type		.nv.reservedSmem.offset0,@object
	.size		.nv.reservedSmem.offset0,0x4
